def gluon_wgmma(
    a_ptr,
    b_ptr,
    c_ptr,
    M,
    N,
    K,
    stride_am,
    stride_bk,
    stride_cm,
    BLOCK_M: gl.constexpr,
    BLOCK_N: gl.constexpr,
    BLOCK_K: gl.constexpr,
    DTYPE: gl.constexpr,
    A_LAYOUT: gl.constexpr,
    B_LAYOUT: gl.constexpr,
    C_LAYOUT: gl.constexpr,
    B_SHAPE: gl.constexpr,
    TRANS_B: gl.constexpr,
    NUM_BUFFERS: gl.constexpr,
    NUM_WARPS: gl.constexpr,
):
    a_desc = tma.make_tensor_descriptor(
        a_ptr, [M, K], [stride_am, 1], [BLOCK_M, BLOCK_K], A_LAYOUT
    )
    b_desc = tma.make_tensor_descriptor(
        b_ptr,
        [N, K] if TRANS_B else [K, N],
        [stride_bk, 1],
        B_SHAPE,
        B_LAYOUT,
    )
    c_desc = tma.make_tensor_descriptor(
        c_ptr, [M, N], [stride_cm, 1], [BLOCK_M, BLOCK_N], C_LAYOUT
    )

    a_bufs = gl.allocate_shared_memory(
        DTYPE, [NUM_BUFFERS, BLOCK_M, BLOCK_K], A_LAYOUT
    )
    b_bufs = gl.allocate_shared_memory(DTYPE, [NUM_BUFFERS] + B_SHAPE, B_LAYOUT)

    pid_m = gl.program_id(0)
    pid_n = gl.program_id(1)
    off_m = pid_m * BLOCK_M
    off_n = pid_n * BLOCK_N

    mma_layout: gl.constexpr = pick_wgmma_layout(DTYPE, BLOCK_M, BLOCK_N, NUM_WARPS)
    acc = warpgroup_mma_init(
        gl.zeros((BLOCK_M, BLOCK_N), dtype=gl.float32, layout=mma_layout)
    )

    bars = gl.allocate_shared_memory(
        gl.int64, [NUM_BUFFERS, 1], mbarrier.MBarrierLayout()
    )
    for i in gl.static_range(NUM_BUFFERS):
        mbarrier.init(bars.index(i), count=1)
    idx = 0
    phase = 0

    for k in range(0, K, BLOCK_K):
        a = a_bufs.index(idx)
        b = b_bufs.index(idx)
        bar = bars.index(idx)
        mbarrier.expect(bar, a_desc.block_type.nbytes + b_desc.block_type.nbytes)
        tma.async_copy_global_to_shared(a_desc, [off_m, k], bar, a)
        tma.async_copy_global_to_shared(
            b_desc, [off_n, k] if TRANS_B else [k, off_n], bar, b
        )
        mbarrier.wait(bar, phase=phase)

        if TRANS_B:
            b = b.permute((1, 0))
        acc = warpgroup_mma_wait(num_outstanding=0, deps=(acc,))
        acc = warpgroup_mma(a, b, acc, is_async=True)

        idx += 1
        if idx == NUM_BUFFERS:
            idx = 0
            phase ^= 1

    acc = warpgroup_mma_wait(num_outstanding=0, deps=(acc,))
    for i in gl.static_range(NUM_BUFFERS):
        mbarrier.invalidate(bars.index(i))

    c_smem = gl.allocate_shared_memory(DTYPE, [BLOCK_M, BLOCK_N], C_LAYOUT)
    c_smem.store(acc.to(DTYPE))
    fence_async_shared()
    tma.async_copy_shared_to_global(c_desc, [off_m, off_n], c_smem)
    tma.store_wait(pendings=0)

# config = {"BLOCK_K": 64, "BLOCK_M": 256, "BLOCK_N": 256, "arch": "sm_90", "dtype": "bf16", "num_buffers": 1, "num_warps": 8, "trans_b": 1}
# arch = sm_90


// ===== COMPILED SASS (sm_90a) =====

	.target	sm_90a

	.elftype	@"ET_EXEC"


//--------------------- .note.nv.tkinfo           --------------------------
	.section	.note.nv.tkinfo,"",@"SHT_NOTE"
	.sectionflags	@"SHF_NOTE_NV_TKINFO"
	.tkinfo
        /*0018*/ 	.word	0x00000002
        /*0030*/ 	.string	""
        /*0030*/ 	.string	"ptxas"
        /*0030*/ 	.string	"Cuda compilation tools, release 13.0, V13.0.88"
        /*0030*/ 	.string	"Build cuda_13.0.r13.0/compiler.36424714_0"
        /*0030*/ 	.string	"-v  -suppress-debug-info  -lineinfo  -arch sm_90a "



//--------------------- .note.nv.cuinfo           --------------------------
	.section	.note.nv.cuinfo,"",@"SHT_NOTE"
	.sectionflags	@"SHF_NOTE_NV_CUINFO"
        /*0018*/ 	.short	0x0002
        /*001a*/ 	.short	0x005a
        /*001c*/ 	.short	0x0082
	.zero		2


//--------------------- .nv.info                  --------------------------
	.section	.nv.info,"",@"SHT_CUDA_INFO"
	.align	4


	//----- nvinfo : EIATTR_REGCOUNT
	.align		4
        /*0000*/ 	.byte	0x04, 0x2f
        /*0002*/ 	.short	(.L_1 - .L_0)
	.align		4
.L_0:
        /*0004*/ 	.word	index@(gluon_wgmma)
        /*0008*/ 	.word	0x000000ff


	//----- nvinfo : EIATTR_FRAME_SIZE
	.align		4
.L_1:
        /*000c*/ 	.byte	0x04, 0x11
        /*000e*/ 	.short	(.L_3 - .L_2)
	.align		4
.L_2:
        /*0010*/ 	.word	index@(gluon_wgmma)
        /*0014*/ 	.word	0x00000270


	//----- nvinfo : EIATTR_MIN_STACK_SIZE
	.align		4
.L_3:
        /*0018*/ 	.byte	0x04, 0x12
        /*001a*/ 	.short	(.L_5 - .L_4)
	.align		4
.L_4:
        /*001c*/ 	.word	index@(gluon_wgmma)
        /*0020*/ 	.word	0x00000270
.L_5:


//--------------------- .nv.compat                --------------------------
	.section	.nv.compat,"",@"SHT_CUDA_COMPAT_INFO"
	.align	4
        /*0000*/ 	.byte	0x02, 0x09, 0x01, 0x00, 0x02, 0x02, 0x04, 0x00, 0x02, 0x05, 0x05, 0x00, 0x03, 0x07, 0x01, 0x01
        /*0010*/ 	.byte	0x02, 0x03, 0x03, 0x00, 0x02, 0x06, 0x01, 0x00, 0x04, 0x0b, 0x08, 0x00, 0x00, 0x00, 0x00, 0x00
        /*0020*/ 	.byte	0x00, 0x00, 0x00, 0x00


//--------------------- .nv.info.gluon_wgmma      --------------------------
	.section	.nv.info.gluon_wgmma,"",@"SHT_CUDA_INFO"
	.sectionflags	@""
	.align	4


	//----- nvinfo : EIATTR_CUDA_API_VERSION
	.align		4
        /*0000*/ 	.byte	0x04, 0x37
        /*0002*/ 	.short	(.L_7 - .L_6)
.L_6:
        /*0004*/ 	.word	0x00000082


	//----- nvinfo : EIATTR_KPARAM_INFO
	.align		4
.L_7:
        /*0008*/ 	.byte	0x04, 0x17
        /*000a*/ 	.short	(.L_9 - .L_8)
.L_8:
        /*000c*/ 	.word	0x00000000
        /*0010*/ 	.short	0x000a
        /*0012*/ 	.short	0x0048
        /*0014*/ 	.byte	0x00, 0xf4, 0x21, 0x00


	//----- nvinfo : EIATTR_KPARAM_INFO
	.align		4
.L_9:
        /*0018*/ 	.byte	0x04, 0x17
        /*001a*/ 	.short	(.L_11 - .L_10)
.L_10:
        /*001c*/ 	.word	0x00000000
        /*0020*/ 	.short	0x0009
        /*0022*/ 	.short	0x0040
        /*0024*/ 	.byte	0x00, 0xf4, 0x21, 0x00


	//----- nvinfo : EIATTR_KPARAM_INFO
	.align		4
.L_11:
        /*0028*/ 	.byte	0x04, 0x17
        /*002a*/ 	.short	(.L_13 - .L_12)
.L_12:
        /*002c*/ 	.word	0x00000000
        /*0030*/ 	.short	0x0008
        /*0032*/ 	.short	0x0038
        /*0034*/ 	.byte	0x00, 0xf0, 0x21, 0x00


	//----- nvinfo : EIATTR_KPARAM_INFO
	.align		4
.L_13:
        /*0038*/ 	.byte	0x04, 0x17
        /*003a*/ 	.short	(.L_15 - .L_14)
.L_14:
        /*003c*/ 	.word	0x00000000
        /*0040*/ 	.short	0x0007
        /*0042*/ 	.short	0x0030
        /*0044*/ 	.byte	0x00, 0xf0, 0x21, 0x00


	//----- nvinfo : EIATTR_KPARAM_INFO
	.align		4
.L_15:
        /*0048*/ 	.byte	0x04, 0x17
        /*004a*/ 	.short	(.L_17 - .L_16)
.L_16:
        /*004c*/ 	.word	0x00000000
        /*0050*/ 	.short	0x0006
        /*0052*/ 	.short	0x0028
        /*0054*/ 	.byte	0x00, 0xf0, 0x21, 0x00


	//----- nvinfo : EIATTR_KPARAM_INFO
	.align		4
.L_17:
        /*0058*/ 	.byte	0x04, 0x17
        /*005a*/ 	.short	(.L_19 - .L_18)
.L_18:
        /*005c*/ 	.word	0x00000000
        /*0060*/ 	.short	0x0005
        /*0062*/ 	.short	0x0020
        /*0064*/ 	.byte	0x00, 0xf0, 0x11, 0x00


	//----- nvinfo : EIATTR_KPARAM_INFO
	.align		4
.L_19:
        /*0068*/ 	.byte	0x04, 0x17
        /*006a*/ 	.short	(.L_21 - .L_20)
.L_20:
        /*006c*/ 	.word	0x00000000
        /*0070*/ 	.short	0x0004
        /*0072*/ 	.short	0x001c
        /*0074*/ 	.byte	0x00, 0xf0, 0x11, 0x00


	//----- nvinfo : EIATTR_KPARAM_INFO
	.align		4
.L_21:
        /*0078*/ 	.byte	0x04, 0x17
        /*007a*/ 	.short	(.L_23 - .L_22)
.L_22:
        /*007c*/ 	.word	0x00000000
        /*0080*/ 	.short	0x0003
        /*0082*/ 	.short	0x0018
        /*0084*/ 	.byte	0x00, 0xf0, 0x11, 0x00


	//----- nvinfo : EIATTR_KPARAM_INFO
	.align		4
.L_23:
        /*0088*/ 	.byte	0x04, 0x17
        /*008a*/ 	.short	(.L_25 - .L_24)
.L_24:
        /*008c*/ 	.word	0x00000000
        /*0090*/ 	.short	0x0002
        /*0092*/ 	.short	0x0010
        /*0094*/ 	.byte	0x00, 0xf4, 0x21, 0x00


	//----- nvinfo : EIATTR_KPARAM_INFO
	.align		4
.L_25:
        /*0098*/ 	.byte	0x04, 0x17
        /*009a*/ 	.short	(.L_27 - .L_26)
.L_26:
        /*009c*/ 	.word	0x00000000
        /*00a0*/ 	.short	0x0001
        /*00a2*/ 	.short	0x0008
        /*00a4*/ 	.byte	0x00, 0xf4, 0x21, 0x00


	//----- nvinfo : EIATTR_KPARAM_INFO
	.align		4
.L_27:
        /*00a8*/ 	.byte	0x04, 0x17
        /*00aa*/ 	.short	(.L_29 - .L_28)
.L_28:
        /*00ac*/ 	.word	0x00000000
        /*00b0*/ 	.short	0x0000
        /*00b2*/ 	.short	0x0000
        /*00b4*/ 	.byte	0x00, 0xf4, 0x21, 0x00


	//----- nvinfo : EIATTR_SPARSE_MMA_MASK
	.align		4
.L_29:
        /*00b8*/ 	.byte	0x03, 0x50
        /*00ba*/ 	.short	0x0000


	//----- nvinfo : EIATTR_MAXREG_COUNT
	.align		4
        /*00bc*/ 	.byte	0x03, 0x1b
        /*00be*/ 	.short	0x00ff


	//----- nvinfo : EIATTR_NUM_BARRIERS
	.align		4
        /*00c0*/ 	.byte	0x02, 0x4c
        /*00c2*/ 	.byte	0x01
	.zero		1


	//----- nvinfo : EIATTR_ANNOTATIONS
	.align		4
        /*00c4*/ 	.byte	0x04, 0x55
        /*00c6*/ 	.short	(.L_31 - .L_30)


	//   ....[0]....
.L_30:
        /*00c8*/ 	.word	0x00000001
        /*00cc*/ 	.byte	0x70, 0x13, 0x00, 0x00, 0x01, 0x00, 0x00, 0x00, 0xb0, 0x13, 0x00, 0x00, 0x01, 0x00, 0x00, 0x00
        /* <DEDUP_REMOVED lines=273> */
        /*11ec*/ 	.byte	0x10, 0x44, 0x00, 0x00, 0x01, 0x00, 0x00, 0x00, 0x20, 0x44, 0x00, 0x00


	//----- nvinfo : EIATTR_MERCURY_ISA_VERSION
	.align		4
.L_31:
        /*11f8*/ 	.byte	0x03, 0x5f
        /*11fa*/ 	.short	0x0101


	//----- nvinfo : EIATTR_INT_WARP_WIDE_INSTR_OFFSETS
	.align		4
        /*11fc*/ 	.byte	0x04, 0x31
        /*11fe*/ 	.short	(.L_33 - .L_32)


	//   ....[0]....
.L_32:
        /*1200*/ 	.word	0x000012e0


	//   ....[1]....
        /*1204*/ 	.word	0x00001330


	//   ....[2]....
        /*1208*/ 	.word	0x00002cb0


	//   ....[3]....
        /*120c*/ 	.word	0x00002cc0


	//   ....[4]....
        /*1210*/ 	.word	0x00002cd0


	//   ....[5]....
        /*1214*/ 	.word	0x00002ce0


	//   ....[6]....
        /*1218*/ 	.word	0x00004c50


	//   ....[7]....
        /*121c*/ 	.word	0x00004c60


	//----- nvinfo : EIATTR_COOP_GROUP_MASK_REGIDS
	.align		4
.L_33:
        /*1220*/ 	.byte	0x04, 0x29
        /*1222*/ 	.short	(.L_35 - .L_34)


	//   ....[0]....
.L_34:
        /*1224*/ 	.word	0xffffffff


	//   ....[1]....
        /*1228*/ 	.word	0xffffffff


	//   ....[2]....
        /*122c*/ 	.word	0xffffffff


	//   ....[3]....
        /*1230*/ 	.word	0xffffffff


	//----- nvinfo : EIATTR_COOP_GROUP_INSTR_OFFSETS
	.align		4
.L_35:
        /*1234*/ 	.byte	0x04, 0x28
        /*1236*/ 	.short	(.L_37 - .L_36)


	//   ....[0]....
.L_36:
        /*1238*/ 	.word	0x00000160


	//   ....[1]....
        /*123c*/ 	.word	0x00000710


	//   ....[2]....
        /*1240*/ 	.word	0x00000d00


	//   ....[3]....
        /*1244*/ 	.word	0x00003300


	//----- nvinfo : EIATTR_MBARRIER_INSTR_OFFSETS
	.align		4
.L_37:
        /*1248*/ 	.byte	0x04, 0x39
        /*124a*/ 	.short	(.L_39 - .L_38)


	//   ....[0]....
.L_38:
        /*124c*/ 	.word	0x00001350
        /*1250*/ 	.word	0x000000ff
        /*1254*/ 	.word	0x00010000
        /*1258*/ 	.short	0x0100
        /*125a*/ 	.byte	0x08
	.zero		1


	//   ....[1]....
        /*125c*/ 	.word	0x00002df0
        /*1260*/ 	.word	0x000000ff
        /*1264*/ 	.word	0x00010000
        /*1268*/ 	.short	0x010a
        /*126a*/ 	.byte	0x08
	.zero		1


	//   ....[2]....
        /*126c*/ 	.word	0x00003b80
        /*1270*/ 	.word	0x000000ff
        /*1274*/ 	.word	0x00010000
        /*1278*/ 	.short	0x0108
        /*127a*/ 	.byte	0x08
	.zero		1


	//   ....[3]....
        /*127c*/ 	.word	0x00005020
        /*1280*/ 	.word	0x000000ff
        /*1284*/ 	.word	0x00010000
        /*1288*/ 	.short	0x010a
        /*128a*/ 	.byte	0x08
	.zero		1


	//----- nvinfo : EIATTR_NUM_MBARRIERS
	.align		4
.L_39:
        /*128c*/ 	.byte	0x03, 0x38
        /*128e*/ 	.short	0x0001


	//----- nvinfo : EIATTR_EXIT_INSTR_OFFSETS
	.align		4
        /*1290*/ 	.byte	0x04, 0x1c
        /*1292*/ 	.short	(.L_41 - .L_40)


	//   ....[0]....
.L_40:
        /*1294*/ 	.word	0x00005010


	//----- nvinfo : EIATTR_REQNTID
	.align		4
.L_41:
        /*1298*/ 	.byte	0x04, 0x10
        /*129a*/ 	.short	(.L_43 - .L_42)
.L_42:
        /*129c*/ 	.word	0x00000100
        /*12a0*/ 	.word	0x00000001
        /*12a4*/ 	.word	0x00000001


	//----- nvinfo : EIATTR_CRS_STACK_SIZE
	.align		4
.L_43:
        /*12a8*/ 	.byte	0x04, 0x1e
        /*12aa*/ 	.short	(.L_45 - .L_44)
.L_44:
        /*12ac*/ 	.word	0x00000000


	//----- nvinfo : EIATTR_CBANK_PARAM_SIZE
	.align		4
.L_45:
        /*12b0*/ 	.byte	0x03, 0x19
        /*12b2*/ 	.short	0x0050


	//----- nvinfo : EIATTR_PARAM_CBANK
	.align		4
        /*12b4*/ 	.byte	0x04, 0x0a
        /*12b6*/ 	.short	(.L_47 - .L_46)
	.align		4
.L_46:
        /*12b8*/ 	.word	index@(.nv.constant0.gluon_wgmma)
        /*12bc*/ 	.short	0x0210
        /*12be*/ 	.short	0x0050


	//----- nvinfo : EIATTR_SW_WAR
	.align		4
.L_47:
        /*12c0*/ 	.byte	0x04, 0x36
        /*12c2*/ 	.short	(.L_49 - .L_48)
.L_48:
        /*12c4*/ 	.word	0x00000008
.L_49:


//--------------------- .nv.callgraph             --------------------------
	.section	.nv.callgraph,"",@"SHT_CUDA_CALLGRAPH"
	.align	4
	.sectionentsize	8
	.align		4
        /*0000*/ 	.word	0x00000000
	.align		4
        /*0004*/ 	.word	0xffffffff
	.align		4
        /*0008*/ 	.word	0x00000000
	.align		4
        /*000c*/ 	.word	0xfffffffe
	.align		4
        /*0010*/ 	.word	0x00000000
	.align		4
        /*0014*/ 	.word	0xfffffffd
	.align		4
        /*0018*/ 	.word	0x00000000
	.align		4
        /*001c*/ 	.word	0xfffffffc


//--------------------- .text.gluon_wgmma         --------------------------
	.section	.text.gluon_wgmma,"ax",@progbits
	.align	128
        .global         gluon_wgmma
        .type           gluon_wgmma,@function
        .size           gluon_wgmma,(.L_x_53 - gluon_wgmma)
        .other          gluon_wgmma,@"STO_CUDA_ENTRY STV_DEFAULT"
gluon_wgmma:
.text.gluon_wgmma:
[----:B------:R-:W1:Y:S01]  /*0000*/  LDC R1, c[0x0][0x28] ;  /* 0x00000a00ff017b82 */ /* 0x000e620000000800 */
[----:B------:R-:W2:Y:S07]  /*0010*/  S2R R21, SR_TID.X ;  /* 0x0000000000157919 */ /* 0x000eae0000002100 */
[----:B------:R-:W3:Y:S01]  /*0020*/  S2UR UR4, SR_CgaCtaId ;  /* 0x00000000000479c3 */ /* 0x000ee20000008800 */
[----:B------:R-:W-:Y:S01]  /*0030*/  UMOV UR8, 0x400 ;  /* 0x0000040000087882 */ /* 0x000fe20000000000 */
[----:B------:R-:W-:Y:S01]  /*0040*/  ULDC UR6, c[0x0][0xc] ;  /* 0x0000030000067ab9 */ /* 0x000fe20000000800 */
[----:B------:R-:W-:Y:S01]  /*0050*/  ULDC.64 UR20, c[0x0][0x250] ;  /* 0x0000940000147ab9 */ /* 0x000fe20000000a00 */
[----:B------:R-:W-:Y:S01]  /*0060*/  BSSY B0, `(.L_x_0) ;  /* 0x000001f000007945 */ /* 0x000fe20003800000 */
[----:B-1----:R-:W-:-:S03]  /*0070*/  VIADD R1, R1, 0xfffffd90 ;  /* 0xfffffd9001017836 */ /* 0x002fc60000000000 */
[----:B------:R-:W1:Y:S08]  /*0080*/  LDC R4, c[0x0][0x228] ;  /* 0x00008a00ff047b82 */ /* 0x000e700000000800 */
[----:B------:R-:W4:Y:S08]  /*0090*/  LDC R12, c[0x0][0x230] ;  /* 0x00008c00ff0c7b82 */ /* 0x000f300000000800 */
[----:B------:R-:W-:Y:S01]  /*00a0*/  S2UR UR9, SR_CTAID.Y ;  /* 0x00000000000979c3 */ /* 0x000fe20000002600 */
[----:B---3--:R-:W-:-:S03]  /*00b0*/  ULEA UR8, UR4, UR8, 0x18 ;  /* 0x0000000804087291 */ /* 0x008fc6000f8ec03f */
[----:B------:R-:W-:Y:S01]  /*00c0*/  ULDC UR4, c[0x0][0x10] ;  /* 0x0000040000047ab9 */ /* 0x000fe20000000800 */
[----:B--2---:R-:W-:-:S03]  /*00d0*/  LOP3.LUT R20, R21, 0xff, RZ, 0xc0, !PT ;  /* 0x000000ff15147812 */ /* 0x004fc600078ec0ff */
[----:B------:R-:W2:Y:S01]  /*00e0*/  S2UR UR5, SR_CTAID.Z ;  /* 0x00000000000579c3 */ /* 0x000ea20000002700 */
[----:B-1----:R-:W-:Y:S01]  /*00f0*/  VIADD R4, R4, 0xffffffff ;  /* 0xffffffff04047836 */ /* 0x002fe20000000000 */
[C---:B------:R-:W-:Y:S02]  /*0100*/  ISETP.GE.U32.AND P0, PT, R20.reuse, 0x20, PT ;  /* 0x000000201400780c */ /* 0x040fe40003f06070 */
[C---:B------:R-:W-:Y:S02]  /*0110*/  ISETP.NE.U32.AND P2, PT, R20.reuse, RZ, PT ;  /* 0x000000ff1400720c */ /* 0x040fe40003f45070 */
[----:B------:R-:W-:Y:S02]  /*0120*/  LEA R10, R20, UR8, 0x2 ;  /* 0x00000008140a7c11 */ /* 0x000fe4000f8e10ff */
[----:B------:R-:W1:Y:S01]  /*0130*/  S2UR UR7, SR_CTAID.X ;  /* 0x00000000000779c3 */ /* 0x000e620000002500 */
[----:B----4-:R-:W-:-:S06]  /*0140*/  VIADD R11, R12, 0xffffffff ;  /* 0xffffffff0c0b7836 */ /* 0x010fcc0000000000 */
[----:B------:R3:W-:Y:S01]  /*0150*/  @!P0 STS [R10], RZ ;  /* 0x000000ff0a008388 */ /* 0x0007e20000000800 */
[----:B------:R-:W-:-:S03]  /*0160*/  NOP ;  /* 0x0000000000007918 */ /* 0x000fc60000000000 */
[----:B------:R3:W-:Y:S01]  /*0170*/  @!P2 STS [UR8+0x24], R4 ;  /* 0x00002404ff00a988 */ /* 0x0007e20008000808 */
[----:B--2---:R-:W-:-:S03]  /*0180*/  UIMAD UR4, UR5, UR4, UR9 ;  /* 0x00000004050472a4 */ /* 0x004fc6000f8e0209 */
[----:B------:R3:W-:Y:S01]  /*0190*/  @!P2 STS [UR8+0x20], R11 ;  /* 0x0000200bff00a988 */ /* 0x0007e20008000808 */
[----:B-1----:R-:W-:-:S04]  /*01a0*/  UIMAD UR4, UR4, UR6, UR7 ;  /* 0x00000006040472a4 */ /* 0x002fc8000f8e0207 */
[----:B------:R-:W-:-:S04]  /*01b0*/  UIMAD UR4, UR4, 0x180, URZ ;  /* 0x00000180040478a4 */ /* 0x000fc8000f8e023f */
[----:B------:R-:W-:-:S04]  /*01c0*/  UIADD3 UR16, UP0, UR4, UR20, URZ ;  /* 0x0000001404107290 */ /* 0x000fc8000ff1e03f */
[----:B------:R-:W-:Y:S01]  /*01d0*/  ULEA.HI.X.SX32 UR17, UR4, UR21, 0x1, UP0 ;  /* 0x0000001504117291 */ /* 0x000fe200080f0e3f */
[----:B---3--:R-:W-:Y:S11]  /*01e0*/  @P2 BRA `(.L_x_1) ;  /* 0x0000000000182947 */ /* 0x008ff60003800000 */
[----:B------:R-:W1:Y:S01]  /*01f0*/  LDS R0, [UR8+0x8] ;  /* 0x00000808ff007984 */ /* 0x000e620008000800 */
[----:B------:R-:W2:Y:S01]  /*0200*/  LDC.64 R6, c[0x0][0x210] ;  /* 0x00008400ff067b82 */ /* 0x000ea20000000a00 */
[----:B------:R-:W-:Y:S02]  /*0210*/  IMAD.MOV.U32 R3, RZ, RZ, 0x70 ;  /* 0x00000070ff037424 */ /* 0x000fe400078e00ff */
[----:B--2---:R2:W-:Y:S03]  /*0220*/  STS.64 [UR8], R6 ;  /* 0x00000006ff007988 */ /* 0x0045e60008000a08 */
[----:B-1----:R-:W-:-:S05]  /*0230*/  LOP3.LUT R0, R0, 0x10, R3, 0xd8, !PT ;  /* 0x0000001000007812 */ /* 0x002fca00078ed803 */
[----:B------:R2:W-:Y:S02]  /*0240*/  STS [UR8+0x8], R0 ;  /* 0x00000800ff007988 */ /* 0x0005e40008000808 */
.L_x_1:
[----:B------:R-:W-:Y:S05]  /*0250*/  BSYNC B0 ;  /* 0x0000000000007941 */ /* 0x000fea0003800000 */
.L_x_0:
[----:B------:R-:W-:Y:S04]  /*0260*/  BSSY B0, `(.L_x_2) ;  /* 0x000000a000007945 */ /* 0x000fe80003800000 */
[----:B------:R-:W-:Y:S05]  /*0270*/  @P2 BRA `(.L_x_3) ;  /* 0x0000000000202947 */ /* 0x000fea0003800000 */
[----:B--2---:R-:W1:Y:S01]  /*0280*/  LDS R0, [UR8+0x34] ;  /* 0x00003408ff007984 */ /* 0x004e620008000800 */
[----:B------:R-:W-:Y:S02]  /*0290*/  IMAD.MOV.U32 R3, RZ, RZ, 0x3f000000 ;  /* 0x3f000000ff037424 */ /* 0x000fe400078e00ff */
[----:B------:R-:W-:Y:S01]  /*02a0*/  @!P2 IMAD.MOV.U32 R2, RZ, RZ, 0xff ;  /* 0x000000ffff02a424 */ /* 0x000fe200078e00ff */
[----:B------:R-:W2:Y:S02]  /*02b0*/  @!P2 LDS R5, [UR8+0x38] ;  /* 0x00003808ff05a984 */ /* 0x000ea40008000800 */
[----:B-1----:R-:W-:Y:S02]  /*02c0*/  LOP3.LUT R0, R0, 0xff000000, R3, 0xb8, !PT ;  /* 0xff00000000007812 */ /* 0x002fe400078eb803 */
[----:B--2---:R-:W-:-:S03]  /*02d0*/  @!P2 LOP3.LUT R2, R5, 0xff, R2, 0xb8, !PT ;  /* 0x000000ff0502a812 */ /* 0x004fc600078eb802 */
[----:B------:R1:W-:Y:S04]  /*02e0*/  STS [UR8+0x34], R0 ;  /* 0x00003400ff007988 */ /* 0x0003e80008000808 */
[----:B------:R1:W-:Y:S02]  /*02f0*/  @!P2 STS [UR8+0x38], R2 ;  /* 0x00003802ff00a988 */ /* 0x0003e40008000808 */
.L_x_3:
[----:B------:R-:W-:Y:S05]  /*0300*/  BSYNC B0 ;  /* 0x0000000000007941 */ /* 0x000fea0003800000 */
.L_x_2:
[----:B------:R-:W-:Y:S04]  /*0310*/  BSSY B0, `(.L_x_4) ;  /* 0x000000e000007945 */ /* 0x000fe80003800000 */
[----:B------:R-:W-:Y:S05]  /*0320*/  @P2 BRA `(.L_x_5) ;  /* 0x0000000000302947 */ /* 0x000fea0003800000 */
[----:B-1----:R-:W1:Y:S01]  /*0330*/  LDS R2, [UR8+0x34] ;  /* 0x00003408ff027984 */ /* 0x002e620008000800 */
[----:B------:R-:W3:Y:S03]  /*0340*/  LDC.64 R8, c[0x0][0x238] ;  /* 0x00008e00ff087b82 */ /* 0x000ee60000000a00 */
[----:B--2---:R-:W2:Y:S01]  /*0350*/  LDS R0, [UR8+0x1c] ;  /* 0x00001c08ff007984 */ /* 0x004ea20008000800 */
[C---:B---3--:R-:W-:Y:S01]  /*0360*/  SHF.L.U64.HI R6, R8.reuse, 0x1, R9 ;  /* 0x0000000108067819 */ /* 0x048fe20000010209 */
[----:B------:R-:W-:-:S03]  /*0370*/  IMAD.SHL.U32 R3, R8, 0x2, RZ ;  /* 0x0000000208037824 */ /* 0x000fc600078e00ff */
[--C-:B------:R-:W-:Y:S02]  /*0380*/  SHF.R.U32.HI R5, RZ, 0x4, R6.reuse ;  /* 0x00000004ff057819 */ /* 0x100fe40000011606 */
[----:B------:R-:W-:-:S05]  /*0390*/  SHF.R.U64 R3, R3, 0x4, R6 ;  /* 0x0000000403037819 */ /* 0x000fca0000001206 */
[----:B------:R3:W-:Y:S01]  /*03a0*/  STS [UR8+0xc], R3 ;  /* 0x00000c03ff007988 */ /* 0x0007e20008000808 */
[----:B-1----:R-:W-:Y:S02]  /*03b0*/  LOP3.LUT R2, R2, 0x7, RZ, 0xb8, !PT ;  /* 0x0000000702027812 */ /* 0x002fe400078eb8ff */
[----:B--2---:R-:W-:-:S03]  /*03c0*/  LOP3.LUT R0, R0, 0xf, R5, 0xb8, !PT ;  /* 0x0000000f00007812 */ /* 0x004fc600078eb805 */
[----:B------:R3:W-:Y:S04]  /*03d0*/  STS [UR8+0x34], R2 ;  /* 0x00003402ff007988 */ /* 0x0007e80008000808 */
[----:B------:R3:W-:Y:S02]  /*03e0*/  STS [UR8+0x1c], R0 ;  /* 0x00001c00ff007988 */ /* 0x0007e40008000808 */
.L_x_5:
[----:B------:R-:W-:Y:S05]  /*03f0*/  BSYNC B0 ;  /* 0x0000000000007941 */ /* 0x000fea0003800000 */
.L_x_4:
[----:B------:R-:W-:Y:S04]  /*0400*/  BSSY B1, `(.L_x_6) ;  /* 0x000001b000017945 */ /* 0x000fe80003800000 */
[----:B------:R-:W-:Y:S01]  /*0410*/  BSSY B0, `(.L_x_7) ;  /* 0x0000016000007945 */ /* 0x000fe20003800000 */
[----:B-123--:R-:W-:-:S03]  /*0420*/  IMAD.MOV.U32 R0, RZ, RZ, RZ ;  /* 0x000000ffff007224 */ /* 0x00efc600078e00ff */
[----:B------:R-:W-:Y:S05]  /*0430*/  @P2 BRA `(.L_x_8) ;  /* 0x0000000000202947 */ /* 0x000fea0003800000 */
[----:B------:R-:W1:Y:S02]  /*0440*/  LDS R2, [UR8+0x34] ;  /* 0x00003408ff027984 */ /* 0x000e640008000800 */
[----:B-1----:R-:W-:-:S05]  /*0450*/  LOP3.LUT R2, R2, 0x38, RZ, 0xb8, !PT ;  /* 0x0000003802027812 */ /* 0x002fca00078eb8ff */
[----:B------:R1:W-:Y:S01]  /*0460*/  STS [UR8+0x34], R2 ;  /* 0x00003402ff007988 */ /* 0x0003e20008000808 */
[----:B------:R-:W-:Y:S05]  /*0470*/  @P2 BRA `(.L_x_9) ;  /* 0x0000000000202947 */ /* 0x000fea0003800000 */
[----:B-1----:R-:W1:Y:S01]  /*0480*/  LDS R2, [UR8+0x8] ;  /* 0x00000808ff027984 */ /* 0x002e620008000800 */
[----:B------:R-:W-:-:S05]  /*0490*/  IMAD.MOV.U32 R3, RZ, RZ, 0x780 ;  /* 0x00000780ff037424 */ /* 0x000fca00078e00ff */
[----:B-1----:R-:W-:-:S05]  /*04a0*/  LOP3.LUT R2, R2, 0x500, R3, 0xd8, !PT ;  /* 0x0000050002027812 */ /* 0x002fca00078ed803 */
[----:B------:R1:W-:Y:S02]  /*04b0*/  STS [UR8+0x8], R2 ;  /* 0x00000802ff007988 */ /* 0x0003e40008000808 */
.L_x_8:
[----:B------:R-:W-:Y:S05]  /*04c0*/  @P2 BRA `(.L_x_10) ;  /* 0x0000000000282947 */ /* 0x000fea0003800000 */
[----:B-1----:R-:W1:Y:S02]  /*04d0*/  LDS R2, [UR8+0x8] ;  /* 0x00000808ff027984 */ /* 0x002e640008000800 */
[----:B-1----:R-:W-:-:S05]  /*04e0*/  LOP3.LUT R2, R2, 0x1800, RZ, 0xb8, !PT ;  /* 0x0000180002027812 */ /* 0x002fca00078eb8ff */
[----:B------:R2:W-:Y:S02]  /*04f0*/  STS [UR8+0x8], R2 ;  /* 0x00000802ff007988 */ /* 0x0005e40008000808 */
.L_x_9:
[----:B------:R-:W-:Y:S05]  /*0500*/  @P2 BREAK B0 ;  /* 0x0000000000002942 */ /* 0x000fea0003800000 */
[----:B------:R-:W-:Y:S05]  /*0510*/  @P2 BRA `(.L_x_11) ;  /* 0x0000000000242947 */ /* 0x000fea0003800000 */
[----:B------:R-:W3:Y:S01]  /*0520*/  LDS R3, [UR8+0x8] ;  /* 0x00000808ff037984 */ /* 0x000ee20008000800 */
[----:B-12---:R-:W-:-:S05]  /*0530*/  IMAD.MOV.U32 R2, RZ, RZ, 0x6000 ;  /* 0x00006000ff027424 */ /* 0x006fca00078e00ff */
[----:B---3--:R-:W-:-:S04]  /*0540*/  LOP3.LUT R2, R3, 0x6000, R2, 0xd8, !PT ;  /* 0x0000600003027812 */ /* 0x008fc800078ed802 */
[----:B------:R-:W-:-:S05]  /*0550*/  LOP3.LUT R2, R2, 0x400000, RZ, 0xb8, !PT ;  /* 0x0040000002027812 */ /* 0x000fca00078eb8ff */
[----:B------:R2:W-:Y:S02]  /*0560*/  STS [UR8+0x8], R2 ;  /* 0x00000802ff007988 */ /* 0x0005e40008000808 */
.L_x_10:
[----:B------:R-:W-:Y:S05]  /*0570*/  BSYNC B0 ;  /* 0x0000000000007941 */ /* 0x000fea0003800000 */
.L_x_7:
[----:B-12---:R-:W1:Y:S02]  /*0580*/  @!P2 LDS R2, [UR8+0x8] ;  /* 0x00000808ff02a984 */ /* 0x006e640008000800 */
[----:B-1----:R-:W-:-:S05]  /*0590*/  @!P2 LOP3.LUT R2, R2, 0x8000, RZ, 0xb8, !PT ;  /* 0x000080000202a812 */ /* 0x002fca00078eb8ff */
[----:B------:R3:W-:Y:S02]  /*05a0*/  @!P2 STS [UR8+0x8], R2 ;  /* 0x00000802ff00a988 */ /* 0x0007e40008000808 */
.L_x_11:
[----:B------:R-:W-:Y:S05]  /*05b0*/  BSYNC B1 ;  /* 0x0000000000017941 */ /* 0x000fea0003800000 */
.L_x_6:
[----:B------:R-:W-:Y:S05]  /*05c0*/  WARPSYNC.ALL ;  /* 0x0000000000007948 */ /* 0x000fea0003800000 */
[----:B------:R-:W-:Y:S05]  /*05d0*/  @P0 BRA `(.L_x_12) ;  /* 0x0000000000280947 */ /* 0x000fea0003800000 */
[----:B-123--:R-:W1:Y:S01]  /*05e0*/  S2R R2, SR_LANEID ;  /* 0x0000000000027919 */ /* 0x00ee620000000000 */
[----:B------:R-:W-:Y:S05]  /*05f0*/  WARPSYNC.ALL ;  /* 0x0000000000007948 */ /* 0x000fea0003800000 */
[----:B-1----:R-:W-:-:S05]  /*0600*/  IMAD.SHL.U32 R5, R2, 0x4, RZ ;  /* 0x0000000402057824 */ /* 0x002fca00078e00ff */
[----:B------:R-:W1:Y:S01]  /*0610*/  LDS R7, [R5+UR8] ;  /* 0x0000000805077984 */ /* 0x000e620008000800 */
[----:B------:R-:W-:-:S05]  /*0620*/  IADD3 R2, P1, R5, UR16, RZ ;  /* 0x0000001005027c10 */ /* 0x000fca000ff3e0ff */
[----:B------:R-:W-:-:S05]  /*0630*/  IMAD.X R3, RZ, RZ, UR17, P1 ;  /* 0x00000011ff037e24 */ /* 0x000fca00088e06ff */
[----:B-1----:R4:W5:Y:S01]  /*0640*/  ATOMG.E.EXCH.STRONG.GPU PT, RZ, [R2], R7 ;  /* 0x0000000702ff73a8 */ /* 0x00296200041ee100 */
[----:B------:R-:W-:-:S04]  /*0650*/  DEPBAR {5,4,3,2,1,0} ;  /* 0x0000003f0000791a */ /* 0x000fc80000000000 */
[----:B------:R4:W-:Y:S01]  /*0660*/  UTMACCTL.IV [UR16] ;  /* 0x00000000100079b9 */ /* 0x0009e20008000000 */
[----:B------:R-:W-:Y:S01]  /*0670*/  NOP ;  /* 0x0000000000007918 */ /* 0x000fe20000000000 */
.L_x_12:
[----:B------:R-:W-:Y:S05]  /*0680*/  @P0 BRA `(.L_x_13) ;  /* 0x00000000000c0947 */ /* 0x000fea0003800000 */
[----:B------:R0:W-:Y:S01]  /*0690*/  UTMACMDFLUSH ;  /* 0x00000000000079b7 */ /* 0x0001e20000000000 */
[----:B------:R-:W-:Y:S05]  /*06a0*/  @P0 BRA `(.L_x_13) ;  /* 0x0000000000040947 */ /* 0x000fea0003800000 */
[----:B------:R-:W-:-:S04]  /*06b0*/  DEPBAR.LE SB0, 0x0 ;  /* 0x000080000000791a */ /* 0x000fc80000000000 */
.L_x_13:
[----:B------:R-:W-:Y:S05]  /*06c0*/  WARPSYNC.ALL ;  /* 0x0000000000007948 */ /* 0x000fea0003800000 */
[----:B-----5:R-:W-:Y:S06]  /*06d0*/  BAR.SYNC.DEFER_BLOCKING 0x0 ;  /* 0x0000000000007b1d */ /* 0x020fec0000010000 */
[----:B------:R-:W-:Y:S02]  /*06e0*/  BSSY B1, `(.L_x_14) ;  /* 0x000000b000017945 */ /* 0x000fe40003800000 */
[----:B------:R-:W-:Y:S06]  /*06f0*/  BAR.SYNC.DEFER_BLOCKING 0x0 ;  /* 0x0000000000007b1d */ /* 0x000fec0000010000 */
[----:B------:R1:W-:Y:S01]  /*0700*/  @!P0 STS [R10], RZ ;  /* 0x000000ff0a008388 */ /* 0x0003e20000000800 */
[----:B------:R-:W-:Y:S01]  /*0710*/  NOP ;  /* 0x0000000000007918 */ /* 0x000fe20000000000 */
[----:B------:R-:W-:Y:S05]  /*0720*/  @P2 BRA `(.L_x_15) ;  /* 0x0000000000182947 */ /* 0x000fea0003800000 */
[----:B-1234-:R-:W1:Y:S01]  /*0730*/  LDS R2, [UR8+0x8] ;  /* 0x00000808ff027984 */ /* 0x01ee620008000800 */
[----:B------:R-:W2:Y:S01]  /*0740*/  LDC.64 R6, c[0x0][0x218] ;  /* 0x00008600ff067b82 */ /* 0x000ea20000000a00 */
[----:B------:R-:W-:Y:S02]  /*0750*/  IMAD.MOV.U32 R3, RZ, RZ, 0x70 ;  /* 0x00000070ff037424 */ /* 0x000fe400078e00ff */
[----:B--2---:R2:W-:Y:S03]  /*0760*/  STS.64 [UR8], R6 ;  /* 0x00000006ff007988 */ /* 0x0045e60008000a08 */
[----:B-1----:R-:W-:-:S05]  /*0770*/  LOP3.LUT R2, R2, 0x10, R3, 0xd8, !PT ;  /* 0x0000001002027812 */ /* 0x002fca00078ed803 */
[----:B------:R2:W-:Y:S02]  /*0780*/  STS [UR8+0x8], R2 ;  /* 0x00000802ff007988 */ /* 0x0005e40008000808 */
.L_x_15:
[----:B----4-:R-:W-:Y:S05]  /*0790*/  BSYNC B1 ;  /* 0x0000000000017941 */ /* 0x010fea0003800000 */
.L_x_14:
[----:B------:R-:W-:Y:S04]  /*07a0*/  BSSY B2, `(.L_x_16) ;  /* 0x000000f000027945 */ /* 0x000fe80003800000 */
[----:B------:R-:W-:Y:S04]  /*07b0*/  BSSY B1, `(.L_x_17) ;  /* 0x000000c000017945 */ /* 0x000fe80003800000 */
[----:B------:R-:W-:Y:S05]  /*07c0*/  @P2 BRA `(.L_x_18) ;  /* 0x0000000000282947 */ /* 0x000fea0003800000 */
[----:B-123--:R-:W1:Y:S01]  /*07d0*/  LDS R2, [UR8+0x34] ;  /* 0x00003408ff027984 */ /* 0x00ee620008000800 */
[----:B------:R-:W-:Y:S01]  /*07e0*/  IMAD.MOV.U32 R3, RZ, RZ, 0x3f000000 ;  /* 0x3f000000ff037424 */ /* 0x000fe200078e00ff */
[----:B------:R-:W-:Y:S05]  /*07f0*/  @P2 BREAK B1 ;  /* 0x0000000000012942 */ /* 0x000fea0003800000 */
[----:B-1----:R-:W-:-:S05]  /*0800*/  LOP3.LUT R2, R2, 0xff000000, R3, 0xb8, !PT ;  /* 0xff00000002027812 */ /* 0x002fca00078eb803 */
[----:B------:R1:W-:Y:S01]  /*0810*/  STS [UR8+0x34], R2 ;  /* 0x00003402ff007988 */ /* 0x0003e20008000808 */
[----:B------:R-:W-:Y:S05]  /*0820*/  @P2 BRA `(.L_x_19) ;  /* 0x0000000000182947 */ /* 0x000fea0003800000 */
[----:B-1----:R-:W1:Y:S01]  /*0830*/  LDS R2, [UR8+0x38] ;  /* 0x00003808ff027984 */ /* 0x002e620008000800 */
[----:B------:R-:W-:-:S05]  /*0840*/  IMAD.MOV.U32 R3, RZ, RZ, 0xff ;  /* 0x000000ffff037424 */ /* 0x000fca00078e00ff */
[----:B-1----:R-:W-:-:S05]  /*0850*/  LOP3.LUT R2, R2, 0xff, R3, 0xb8, !PT ;  /* 0x000000ff02027812 */ /* 0x002fca00078eb803 */
[----:B------:R4:W-:Y:S02]  /*0860*/  STS [UR8+0x38], R2 ;  /* 0x00003802ff007988 */ /* 0x0009e40008000808 */
.L_x_18:
[----:B------:R-:W-:Y:S05]  /*0870*/  BSYNC B1 ;  /* 0x0000000000017941 */ /* 0x000fea0003800000 */
.L_x_17:
[----:B------:R1:W-:Y:S02]  /*0880*/  @!P2 STS [UR8+0x20], R11 ;  /* 0x0000200bff00a988 */ /* 0x0003e40008000808 */
.L_x_19:
[----:B------:R-:W-:Y:S05]  /*0890*/  BSYNC B2 ;  /* 0x0000000000027941 */ /* 0x000fea0003800000 */
.L_x_16:
[----:B------:R-:W-:Y:S05]  /*08a0*/  WARPSYNC.ALL ;  /* 0x0000000000007948 */ /* 0x000fea0003800000 */
[----:B------:R-:W5:Y:S01]  /*08b0*/  LDC R5, c[0x0][0x22c] ;  /* 0x00008b00ff057b82 */ /* 0x000f620000000800 */
[----:B------:R-:W-:Y:S01]  /*08c0*/  BSSY B2, `(.L_x_20) ;  /* 0x0000010000027945 */ /* 0x000fe20003800000 */
[----:B-----5:R-:W-:-:S05]  /*08d0*/  VIADD R5, R5, 0xffffffff ;  /* 0xffffffff05057836 */ /* 0x020fca0000000000 */
[----:B------:R1:W-:Y:S01]  /*08e0*/  @!P2 STS [UR8+0x24], R5 ;  /* 0x00002405ff00a988 */ /* 0x0003e20008000808 */
[----:B------:R-:W-:Y:S05]  /*08f0*/  @P2 BRA `(.L_x_21) ;  /* 0x0000000000302947 */ /* 0x000fea0003800000 */
[----:B------:R-:W5:Y:S01]  /*0900*/  LDS R3, [UR8+0x34] ;  /* 0x00003408ff037984 */ /* 0x000f620008000800 */
[----:B--2---:R-:W2:Y:S03]  /*0910*/  LDC.64 R6, c[0x0][0x240] ;  /* 0x00009000ff067b82 */ /* 0x004ea60000000a00 */
[----:B-1-34-:R-:W1:Y:S01]  /*0920*/  LDS R2, [UR8+0x1c] ;  /* 0x00001c08ff027984 */ /* 0x01ae620008000800 */
[C---:B--2---:R-:W-:Y:S01]  /*0930*/  SHF.L.U64.HI R7, R6.reuse, 0x1, R7 ;  /* 0x0000000106077819 */ /* 0x044fe20000010207 */
[----:B------:R-:W-:-:S03]  /*0940*/  IMAD.SHL.U32 R6, R6, 0x2, RZ ;  /* 0x0000000206067824 */ /* 0x000fc600078e00ff */
[--C-:B------:R-:W-:Y:S02]  /*0950*/  SHF.R.U32.HI R9, RZ, 0x4, R7.reuse ;  /* 0x00000004ff097819 */ /* 0x100fe40000011607 */
[----:B------:R-:W-:-:S05]  /*0960*/  SHF.R.U64 R6, R6, 0x4, R7 ;  /* 0x0000000406067819 */ /* 0x000fca0000001207 */
[----:B------:R2:W-:Y:S01]  /*0970*/  STS [UR8+0xc], R6 ;  /* 0x00000c06ff007988 */ /* 0x0005e20008000808 */
[----:B-----5:R-:W-:Y:S02]  /*0980*/  LOP3.LUT R3, R3, 0x7, RZ, 0xb8, !PT ;  /* 0x0000000703037812 */ /* 0x020fe400078eb8ff */
[----:B-1----:R-:W-:-:S03]  /*0990*/  LOP3.LUT R2, R2, 0xf, R9, 0xb8, !PT ;  /* 0x0000000f02027812 */ /* 0x002fc600078eb809 */
[----:B------:R2:W-:Y:S04]  /*09a0*/  STS [UR8+0x34], R3 ;  /* 0x00003403ff007988 */ /* 0x0005e80008000808 */
[----:B------:R2:W-:Y:S02]  /*09b0*/  STS [UR8+0x1c], R2 ;  /* 0x00001c02ff007988 */ /* 0x0005e40008000808 */
.L_x_21:
[----:B------:R-:W-:Y:S05]  /*09c0*/  BSYNC B2 ;  /* 0x0000000000027941 */ /* 0x000fea0003800000 */
.L_x_20:
[----:B------:R-:W-:Y:S04]  /*09d0*/  BSSY B3, `(.L_x_22) ;  /* 0x000001a000037945 */ /* 0x000fe80003800000 */
[----:B------:R-:W-:Y:S04]  /*09e0*/  BSSY B2, `(.L_x_23) ;  /* 0x0000015000027945 */ /* 0x000fe80003800000 */
[----:B------:R-:W-:Y:S05]  /*09f0*/  @P2 BRA `(.L_x_24) ;  /* 0x0000000000202947 */ /* 0x000fea0003800000 */
[----:B-1234-:R-:W1:Y:S02]  /*0a00*/  LDS R2, [UR8+0x34] ;  /* 0x00003408ff027984 */ /* 0x01ee640008000800 */
[----:B-1----:R-:W-:-:S05]  /*0a10*/  LOP3.LUT R2, R2, 0x38, RZ, 0xb8, !PT ;  /* 0x0000003802027812 */ /* 0x002fca00078eb8ff */
[----:B------:R1:W-:Y:S01]  /*0a20*/  STS [UR8+0x34], R2 ;  /* 0x00003402ff007988 */ /* 0x0003e20008000808 */
[----:B------:R-:W-:Y:S05]  /*0a30*/  @P2 BRA `(.L_x_25) ;  /* 0x0000000000202947 */ /* 0x000fea0003800000 */
[----:B-1----:R-:W1:Y:S01]  /*0a40*/  LDS R2, [UR8+0x8] ;  /* 0x00000808ff027984 */ /* 0x002e620008000800 */
[----:B------:R-:W-:-:S05]  /*0a50*/  IMAD.MOV.U32 R3, RZ, RZ, 0x780 ;  /* 0x00000780ff037424 */ /* 0x000fca00078e00ff */
[----:B-1----:R-:W-:-:S05]  /*0a60*/  LOP3.LUT R2, R2, 0x500, R3, 0xd8, !PT ;  /* 0x0000050002027812 */ /* 0x002fca00078ed803 */
[----:B------:R1:W-:Y:S02]  /*0a70*/  STS [UR8+0x8], R2 ;  /* 0x00000802ff007988 */ /* 0x0003e40008000808 */
.L_x_24:
[----:B------:R-:W-:Y:S05]  /*0a80*/  @P2 BRA `(.L_x_26) ;  /* 0x0000000000282947 */ /* 0x000fea0003800000 */
[----:B-1234-:R-:W1:Y:S02]  /*0a90*/  LDS R2, [UR8+0x8] ;  /* 0x00000808ff027984 */ /* 0x01ee640008000800 */
[----:B-1----:R-:W-:-:S05]  /*0aa0*/  LOP3.LUT R2, R2, 0x1800, RZ, 0xb8, !PT ;  /* 0x0000180002027812 */ /* 0x002fca00078eb8ff */
[----:B------:R2:W-:Y:S02]  /*0ab0*/  STS [UR8+0x8], R2 ;  /* 0x00000802ff007988 */ /* 0x0005e40008000808 */
.L_x_25:
[----:B------:R-:W-:Y:S05]  /*0ac0*/  @P2 BREAK B2 ;  /* 0x0000000000022942 */ /* 0x000fea0003800000 */
[----:B------:R-:W-:Y:S05]  /*0ad0*/  @P2 BRA `(.L_x_27) ;  /* 0x0000000000242947 */ /* 0x000fea0003800000 */
[----:B-12---:R-:W1:Y:S01]  /*0ae0*/  LDS R2, [UR8+0x8] ;  /* 0x00000808ff027984 */ /* 0x006e620008000800 */
[----:B------:R-:W-:-:S05]  /*0af0*/  IMAD.MOV.U32 R3, RZ, RZ, 0x6000 ;  /* 0x00006000ff037424 */ /* 0x000fca00078e00ff */
[----:B-1----:R-:W-:-:S04]  /*0b00*/  LOP3.LUT R2, R2, 0x6000, R3, 0xd8, !PT ;  /* 0x0000600002027812 */ /* 0x002fc800078ed803 */
[----:B------:R-:W-:-:S05]  /*0b10*/  LOP3.LUT R2, R2, 0x400000, RZ, 0xb8, !PT ;  /* 0x0040000002027812 */ /* 0x000fca00078eb8ff */
[----:B------:R1:W-:Y:S02]  /*0b20*/  STS [UR8+0x8], R2 ;  /* 0x00000802ff007988 */ /* 0x0003e40008000808 */
.L_x_26:
[----:B------:R-:W-:Y:S05]  /*0b30*/  BSYNC B2 ;  /* 0x0000000000027941 */ /* 0x000fea0003800000 */
.L_x_23:
[----:B-1234-:R-:W1:Y:S02]  /*0b40*/  @!P2 LDS R2, [UR8+0x8] ;  /* 0x00000808ff02a984 */ /* 0x01ee640008000800 */
[----:B-1----:R-:W-:-:S05]  /*0b50*/  @!P2 LOP3.LUT R2, R2, 0x8000, RZ, 0xb8, !PT ;  /* 0x000080000202a812 */ /* 0x002fca00078eb8ff */
[----:B------:R3:W-:Y:S02]  /*0b60*/  @!P2 STS [UR8+0x8], R2 ;  /* 0x00000802ff00a988 */ /* 0x0007e40008000808 */
.L_x_27:
[----:B------:R-:W-:Y:S05]  /*0b70*/  BSYNC B3 ;  /* 0x0000000000037941 */ /* 0x000fea0003800000 */
.L_x_22:
[----:B------:R-:W-:Y:S05]  /*0b80*/  WARPSYNC.ALL ;  /* 0x0000000000007948 */ /* 0x000fea0003800000 */
[----:B------:R-:W-:-:S04]  /*0b90*/  UIADD3 UR19, UR4, 0x80, URZ ;  /* 0x0000008004137890 */ /* 0x000fc8000fffe03f */
[----:B------:R-:W-:-:S04]  /*0ba0*/  UIADD3 UR18, UP0, UR19, UR20, URZ ;  /* 0x0000001413127290 */ /* 0x000fc8000ff1e03f */
[----:B------:R-:W-:Y:S01]  /*0bb0*/  ULEA.HI.X.SX32 UR19, UR19, UR21, 0x1, UP0 ;  /* 0x0000001513137291 */ /* 0x000fe200080f0e3f */
[----:B------:R-:W-:Y:S11]  /*0bc0*/  @P0 BRA `(.L_x_28) ;  /* 0x0000000000280947 */ /* 0x000ff60003800000 */
        /* <DEDUP_REMOVED lines=10> */
.L_x_28:
[----:B------:R-:W-:Y:S05]  /*0c70*/  @P0 BRA `(.L_x_29) ;  /* 0x00000000000c0947 */ /* 0x000fea0003800000 */
[----:B------:R0:W-:Y:S01]  /*0c80*/  UTMACMDFLUSH ;  /* 0x00000000000079b7 */ /* 0x0001e20000000000 */
[----:B------:R-:W-:Y:S05]  /*0c90*/  @P0 BRA `(.L_x_29) ;  /* 0x0000000000040947 */ /* 0x000fea0003800000 */
[----:B------:R-:W-:-:S04]  /*0ca0*/  DEPBAR.LE SB0, 0x0 ;  /* 0x000080000000791a */ /* 0x000fc80000000000 */
.L_x_29:
        /* <DEDUP_REMOVED lines=13> */
.L_x_31:
[----:B----4-:R-:W-:Y:S05]  /*0d80*/  BSYNC B3 ;  /* 0x0000000000037941 */ /* 0x010fea0003800000 */
.L_x_30:
[----:B------:R-:W-:Y:S04]  /*0d90*/  BSSY B4, `(.L_x_32) ;  /* 0x0000011000047945 */ /* 0x000fe80003800000 */
[----:B------:R-:W-:Y:S04]  /*0da0*/  BSSY B3, `(.L_x_33) ;  /* 0x000000e000037945 */ /* 0x000fe80003800000 */
[----:B------:R-:W-:Y:S05]  /*0db0*/  @P2 BRA `(.L_x_34) ;  /* 0x0000000000242947 */ /* 0x000fea0003800000 */
[----:B-123--:R-:W1:Y:S01]  /*0dc0*/  LDS R2, [UR8+0x34] ;  /* 0x00003408ff027984 */ /* 0x00ee620008000800 */
[----:B------:R-:W-:-:S05]  /*0dd0*/  IMAD.MOV.U32 R3, RZ, RZ, 0x3f000000 ;  /* 0x3f000000ff037424 */ /* 0x000fca00078e00ff */
[----:B-1----:R-:W-:-:S05]  /*0de0*/  LOP3.LUT R2, R2, 0xff000000, R3, 0xb8, !PT ;  /* 0xff00000002027812 */ /* 0x002fca00078eb803 */
[----:B------:R1:W-:Y:S01]  /*0df0*/  STS [UR8+0x34], R2 ;  /* 0x00003402ff007988 */ /* 0x0003e20008000808 */
[----:B------:R-:W-:Y:S05]  /*0e00*/  @P2 BRA `(.L_x_35) ;  /* 0x00000000001c2947 */ /* 0x000fea0003800000 */
[----:B-1----:R-:W1:Y:S01]  /*0e10*/  LDS R2, [UR8+0x38] ;  /* 0x00003808ff027984 */ /* 0x002e620008000800 */
[----:B------:R-:W-:-:S05]  /*0e20*/  IMAD.MOV.U32 R3, RZ, RZ, 0xff ;  /* 0x000000ffff037424 */ /* 0x000fca00078e00ff */
[----:B-1----:R-:W-:-:S05]  /*0e30*/  LOP3.LUT R2, R2, 0xff, R3, 0xb8, !PT ;  /* 0x000000ff02027812 */ /* 0x002fca00078eb803 */
[----:B------:R4:W-:Y:S02]  /*0e40*/  STS [UR8+0x38], R2 ;  /* 0x00003802ff007988 */ /* 0x0009e40008000808 */
.L_x_34:
[----:B------:R-:W-:Y:S05]  /*0e50*/  @P2 BREAK B3 ;  /* 0x0000000000032942 */ /* 0x000fea0003800000 */
[----:B------:R-:W-:Y:S05]  /*0e60*/  @P2 BRA `(.L_x_36) ;  /* 0x00000000000c2947 */ /* 0x000fea0003800000 */
[----:B------:R1:W-:Y:S02]  /*0e70*/  STS [UR8+0x20], R5 ;  /* 0x00002005ff007988 */ /* 0x0003e40008000808 */
.L_x_35:
[----:B------:R-:W-:Y:S05]  /*0e80*/  BSYNC B3 ;  /* 0x0000000000037941 */ /* 0x000fea0003800000 */
.L_x_33:
[----:B------:R1:W-:Y:S02]  /*0e90*/  @!P2 STS [UR8+0x24], R4 ;  /* 0x00002404ff00a988 */ /* 0x0003e40008000808 */
.L_x_36:
[----:B------:R-:W-:Y:S05]  /*0ea0*/  BSYNC B4 ;  /* 0x0000000000047941 */ /* 0x000fea0003800000 */
.L_x_32:
[----:B------:R-:W-:Y:S05]  /*0eb0*/  WARPSYNC.ALL ;  /* 0x0000000000007948 */ /* 0x000fea0003800000 */
[----:B------:R-:W-:Y:S04]  /*0ec0*/  BSSY B4, `(.L_x_37) ;  /* 0x000000e000047945 */ /* 0x000fe80003800000 */
[----:B------:R-:W-:Y:S05]  /*0ed0*/  @P2 BRA `(.L_x_38) ;  /* 0x0000000000302947 */ /* 0x000fea0003800000 */
[----:B------:R-:W5:Y:S01]  /*0ee0*/  LDS R3, [UR8+0x34] ;  /* 0x00003408ff037984 */ /* 0x000f620008000800 */
[----:B-1----:R-:W1:Y:S03]  /*0ef0*/  LDC.64 R4, c[0x0][0x248] ;  /* 0x00009200ff047b82 */ /* 0x002e660000000a00 */
[----:B--234-:R-:W2:Y:S01]  /*0f00*/  LDS R2, [UR8+0x1c] ;  /* 0x00001c08ff027984 */ /* 0x01cea20008000800 */
[C---:B-1----:R-:W-:Y:S01]  /*0f10*/  SHF.L.U64.HI R5, R4.reuse, 0x1, R5 ;  /* 0x0000000104057819 */ /* 0x042fe20000010205 */
[----:B------:R-:W-:-:S03]  /*0f20*/  IMAD.SHL.U32 R4, R4, 0x2, RZ ;  /* 0x0000000204047824 */ /* 0x000fc600078e00ff */
[--C-:B------:R-:W-:Y:S02]  /*0f30*/  SHF.R.U32.HI R7, RZ, 0x4, R5.reuse ;  /* 0x00000004ff077819 */ /* 0x100fe40000011605 */
[----:B------:R-:W-:-:S05]  /*0f40*/  SHF.R.U64 R4, R4, 0x4, R5 ;  /* 0x0000000404047819 */ /* 0x000fca0000001205 */
[----:B------:R1:W-:Y:S01]  /*0f50*/  STS [UR8+0xc], R4 ;  /* 0x00000c04ff007988 */ /* 0x0003e20008000808 */
[----:B-----5:R-:W-:Y:S02]  /*0f60*/  LOP3.LUT R3, R3, 0x7, RZ, 0xb8, !PT ;  /* 0x0000000703037812 */ /* 0x020fe400078eb8ff */
[----:B--2---:R-:W-:-:S03]  /*0f70*/  LOP3.LUT R2, R2, 0xf, R7, 0xb8, !PT ;  /* 0x0000000f02027812 */ /* 0x004fc600078eb807 */
[----:B------:R1:W-:Y:S04]  /*0f80*/  STS [UR8+0x34], R3 ;  /* 0x00003403ff007988 */ /* 0x0003e80008000808 */
[----:B------:R1:W-:Y:S02]  /*0f90*/  STS [UR8+0x1c], R2 ;  /* 0x00001c02ff007988 */ /* 0x0003e40008000808 */
.L_x_38:
[----:B------:R-:W-:Y:S05]  /*0fa0*/  BSYNC B4 ;  /* 0x0000000000047941 */ /* 0x000fea0003800000 */
.L_x_37:
        /* <DEDUP_REMOVED lines=11> */
.L_x_41:
[----:B------:R-:W-:Y:S05]  /*1060*/  @P2 BRA `(.L_x_43) ;  /* 0x0000000000282947 */ /* 0x000fea0003800000 */
[----:B-1234-:R-:W1:Y:S02]  /*1070*/  LDS R2, [UR8+0x8] ;  /* 0x00000808ff027984 */ /* 0x01ee640008000800 */
[----:B-1----:R-:W-:-:S05]  /*1080*/  LOP3.LUT R2, R2, 0x1800, RZ, 0xb8, !PT ;  /* 0x0000180002027812 */ /* 0x002fca00078eb8ff */
[----:B------:R2:W-:Y:S02]  /*1090*/  STS [UR8+0x8], R2 ;  /* 0x00000802ff007988 */ /* 0x0005e40008000808 */
.L_x_42:
[----:B------:R-:W-:Y:S05]  /*10a0*/  @P2 BREAK B5 ;  /* 0x0000000000052942 */ /* 0x000fea0003800000 */
[----:B------:R-:W-:Y:S05]  /*10b0*/  @P2 BRA `(.L_x_44) ;  /* 0x0000000000242947 */ /* 0x000fea0003800000 */
[----:B-12---:R-:W1:Y:S01]  /*10c0*/  LDS R2, [UR8+0x8] ;  /* 0x00000808ff027984 */ /* 0x006e620008000800 */
[----:B------:R-:W-:-:S05]  /*10d0*/  IMAD.MOV.U32 R3, RZ, RZ, 0x6000 ;  /* 0x00006000ff037424 */ /* 0x000fca00078e00ff */
[----:B-1----:R-:W-:-:S04]  /*10e0*/  LOP3.LUT R2, R2, 0x6000, R3, 0xd8, !PT ;  /* 0x0000600002027812 */ /* 0x002fc800078ed803 */
[----:B------:R-:W-:-:S05]  /*10f0*/  LOP3.LUT R2, R2, 0x400000, RZ, 0xb8, !PT ;  /* 0x0040000002027812 */ /* 0x000fca00078eb8ff */
[----:B------:R1:W-:Y:S02]  /*1100*/  STS [UR8+0x8], R2 ;  /* 0x00000802ff007988 */ /* 0x0003e40008000808 */
.L_x_43:
[----:B------:R-:W-:Y:S05]  /*1110*/  BSYNC B5 ;  /* 0x0000000000057941 */ /* 0x000fea0003800000 */
.L_x_40:
[----:B-1234-:R-:W1:Y:S02]  /*1120*/  @!P2 LDS R2, [UR8+0x8] ;  /* 0x00000808ff02a984 */ /* 0x01ee640008000800 */
[----:B-1----:R-:W-:-:S05]  /*1130*/  @!P2 LOP3.LUT R2, R2, 0x8000, RZ, 0xb8, !PT ;  /* 0x000080000202a812 */ /* 0x002fca00078eb8ff */
[----:B------:R3:W-:Y:S02]  /*1140*/  @!P2 STS [UR8+0x8], R2 ;  /* 0x00000802ff00a988 */ /* 0x0007e40008000808 */
.L_x_44:
[----:B------:R-:W-:Y:S05]  /*1150*/  BSYNC B4 ;  /* 0x0000000000047941 */ /* 0x000fea0003800000 */
.L_x_39:
        /* <DEDUP_REMOVED lines=15> */
.L_x_45:
[----:B------:R-:W-:Y:S05]  /*1250*/  @P0 BRA `(.L_x_46) ;  /* 0x00000000000c0947 */ /* 0x000fea0003800000 */
[----:B------:R0:W-:Y:S01]  /*1260*/  UTMACMDFLUSH ;  /* 0x00000000000079b7 */ /* 0x0001e20000000000 */
[----:B------:R-:W-:Y:S05]  /*1270*/  @P0 BRA `(.L_x_46) ;  /* 0x0000000000040947 */ /* 0x000fea0003800000 */
[----:B------:R-:W-:-:S04]  /*1280*/  DEPBAR.LE SB0, 0x0 ;  /* 0x000080000000791a */ /* 0x000fc80000000000 */
.L_x_46:
[----:B------:R-:W-:Y:S05]  /*1290*/  WARPSYNC.ALL ;  /* 0x0000000000007948 */ /* 0x000fea0003800000 */
[----:B-----5:R-:W-:Y:S01]  /*12a0*/  BAR.SYNC.DEFER_BLOCKING 0x0 ;  /* 0x0000000000007b1d */ /* 0x020fe20000010000 */
[----:B------:R-:W-:Y:S01]  /*12b0*/  ISETP.GT.AND P0, PT, R12, RZ, PT ;  /* 0x000000ff0c00720c */ /* 0x000fe20003f04270 */
[----:B------:R-:W-:Y:S02]  /*12c0*/  USHF.L.U32 UR31, UR9, 0x8, URZ ;  /* 0x00000008091f7899 */ /* 0x000fe4000800063f */
[----:B------:R-:W-:Y:S02]  /*12d0*/  USHF.L.U32 UR11, UR7, 0x8, URZ ;  /* 0x00000008070b7899 */ /* 0x000fe4000800063f */
[----:B------:R-:W-:Y:S01]  /*12e0*/  VOTEU.ALL UP0, P2 ;  /* 0x00000000003f7886 */ /* 0x000fe20001000000 */
[----:B------:R-:W-:-:S04]  /*12f0*/  UMOV UR4, 0x1 ;  /* 0x0000000100047882 */ /* 0x000fc80000000000 */
[----:B------:R-:W-:-:S04]  /*1300*/  @!UP0 UIADD3 UR4, -UR4, 0x100000, URZ ;  /* 0x0010000004048890 */ /* 0x000fc8000fffe13f */
[----:B------:R-:W-:Y:S02]  /*1310*/  @!UP0 USHF.L.U32 UR5, UR4, 0xb, URZ ;  /* 0x0000000b04058899 */ /* 0x000fe4000800063f */
[----:B------:R-:W-:Y:S01]  /*1320*/  @!UP0 USHF.L.U32 UR4, UR4, 0x1, URZ ;  /* 0x0000000104048899 */ /* 0x000fe2000800063f */
[----:B------:R-:W-:Y:S01]  /*1330*/  VOTEU.ALL UP0, P2 ;  /* 0x00000000003f7886 */ /* 0x000fe20001000000 */
[----:B------:R-:W1:Y:S10]  /*1340*/  FENCE.VIEW.ASYNC.S ;  /* 0x00000000000073c6 */ /* 0x000e740000000000 */
[----:B-1----:R1:W1:Y:S01]  /*1350*/  @!UP0 SYNCS.EXCH.64 URZ, [UR8+0x10000], UR4 ;  /* 0x01000004083f85b2 */ /* 0x0022620008000100 */
[----:B------:R-:W-:Y:S05]  /*1360*/  @P0 BRA `(.L_x_47) ;  /* 0x0000000c00080947 */ /* 0x000fea0003800000 */
[----:B------:R1:W-:Y:S01]  /*1370*/  STL [R1], RZ ;  /* 0x000000ff01007387 */ /* 0x0003e20000100800 */
[----:B----4-:R-:W-:Y:S02]  /*1380*/  SHF.R.U32.HI R3, RZ, 0x5, R21 ;  /* 0x00000005ff037819 */ /* 0x010fe40000011615 */
[----:B------:R-:W-:Y:S02]  /*1390*/  CS2R R24, SRZ ;  /* 0x0000000000187805 */ /* 0x000fe4000001ff00 */
[----:B------:R-:W-:Y:S01]  /*13a0*/  CS2R R26, SRZ ;  /* 0x00000000001a7805 */ /* 0x000fe2000001ff00 */
[----:B------:R4:W-:Y:S01]  /*13b0*/  STL [R1+0x4], RZ ;  /* 0x000004ff01007387 */ /* 0x0009e20000100800 */
[----:B------:R-:W-:Y:S02]  /*13c0*/  CS2R R28, SRZ ;  /* 0x00000000001c7805 */ /* 0x000fe4000001ff00 */
[----:B------:R-:W-:Y:S02]  /*13d0*/  CS2R R30, SRZ ;  /* 0x00000000001e7805 */ /* 0x000fe4000001ff00 */
[----:B------:R-:W-:Y:S01]  /*13e0*/  CS2R R32, SRZ ;  /* 0x0000000000207805 */ /* 0x000fe2000001ff00 */
[----:B------:R4:W-:Y:S01]  /*13f0*/  STL [R1+0x8], RZ ;  /* 0x000008ff01007387 */ /* 0x0009e20000100800 */
[----:B------:R-:W-:-:S02]  /*1400*/  CS2R R34, SRZ ;  /* 0x0000000000227805 */ /* 0x000fc4000001ff00 */
        /* <DEDUP_REMOVED lines=76> */
[----:B------:R-:W-:Y:S01]  /*18d0*/  CS2R R150, SRZ ;  /* 0x0000000000967805 */ /* 0x000fe2000001ff00 */
[----:B------:R4:W-:Y:S04]  /*18e0*/  STL [R1+0x58], RZ ;  /* 0x000058ff01007387 */ /* 0x0009e80000100800 */
        /* <DEDUP_REMOVED lines=104> */
[----:B------:R4:W-:Y:S01]  /*1f70*/  STL [R1+0x1fc], RZ ;  /* 0x0001fcff01007387 */ /* 0x0009e20000100800 */
[----:B-1----:R-:W-:Y:S05]  /*1f80*/  BRA `(.L_x_48) ;  /* 0x0000001800e47947 */ /* 0x002fea0003800000 */
.L_x_47:
[----:B------:R2:W-:Y:S01]  /*1f90*/  STL [R1], RZ ;  /* 0x000000ff01007387 */ /* 0x0005e20000100800 */
[----:B-1----:R-:W-:Y:S01]  /*1fa0*/  UIADD3 UR5, UR8, 0x8000, URZ ;  /* 0x0000800008057890 */ /* 0x002fe2000fffe03f */
[----:B----4-:R-:W-:Y:S01]  /*1fb0*/  SHF.R.U32.HI R3, RZ, 0x5, R21 ;  /* 0x00000005ff037819 */ /* 0x010fe20000011615 */
[----:B------:R-:W-:Y:S01]  /*1fc0*/  UMOV UR4, URZ ;  /* 0x0000003f00047c82 */ /* 0x000fe20008000000 */
[----:B------:R2:W-:Y:S01]  /*1fd0*/  STL [R1+0x4], RZ ;  /* 0x000004ff01007387 */ /* 0x0005e20000100800 */
[----:B------:R-:W-:Y:S01]  /*1fe0*/  USHF.R.U32.HI UR5, URZ, 0x4, UR5 ;  /* 0x000000043f057899 */ /* 0x000fe20008011605 */
[----:B------:R-:W-:Y:S02]  /*1ff0*/  CS2R R24, SRZ ;  /* 0x0000000000187805 */ /* 0x000fe4000001ff00 */
[----:B------:R-:W-:Y:S01]  /*2000*/  CS2R R26, SRZ ;  /* 0x00000000001a7805 */ /* 0x000fe2000001ff00 */
[----:B------:R2:W-:Y:S01]  /*2010*/  STL [R1+0x8], RZ ;  /* 0x000008ff01007387 */ /* 0x0005e20000100800 */
[----:B------:R-:W-:Y:S01]  /*2020*/  USGXT.U32 UR6, UR5, 0xe ;  /* 0x0000000e0506789a */ /* 0x000fe20008000000 */
[----:B------:R-:W-:-:S02]  /*2030*/  CS2R R28, SRZ ;  /* 0x00000000001c7805 */ /* 0x000fc4000001ff00 */
[----:B------:R-:W-:Y:S01]  /*2040*/  CS2R R30, SRZ ;  /* 0x00000000001e7805 */ /* 0x000fe2000001ff00 */
[----:B------:R2:W-:Y:S01]  /*2050*/  STL [R1+0xc], RZ ;  /* 0x00000cff01007387 */ /* 0x0005e20000100800 */
[----:B------:R-:W-:Y:S01]  /*2060*/  UIADD3 UR14, UP0, UR6, 0x2, URZ ;  /* 0x00000002060e7890 */ /* 0x000fe2000ff1e03f */
[----:B------:R-:W-:Y:S02]  /*2070*/  CS2R R32, SRZ ;  /* 0x0000000000207805 */ /* 0x000fe4000001ff00 */
[----:B------:R-:W-:Y:S01]  /*2080*/  CS2R R34, SRZ ;  /* 0x0000000000227805 */ /* 0x000fe2000001ff00 */
[----:B------:R2:W-:Y:S01]  /*2090*/  STL [R1+0x10], RZ ;  /* 0x000010ff01007387 */ /* 0x0005e20000100800 */
[----:B------:R-:W-:Y:S01]  /*20a0*/  UIADD3.X UR15, UR4, 0x40000040, URZ, UP0, !UPT ;  /* 0x40000040040f7890 */ /* 0x000fe200087fe43f */
        /* <DEDUP_REMOVED lines=76> */
[----:B------:R-:W-:Y:S01]  /*2570*/  CS2R R150, SRZ ;  /* 0x0000000000967805 */ /* 0x000fe2000001ff00 */
[----:B------:R-:W-:Y:S01]  /*2580*/  UIADD3.64 UR34, UR14, 0x2, URZ ;  /* 0x000000020e227897 */ /* 0x000fe2000fffe03f */
[----:B------:R2:W-:Y:S01]  /*2590*/  STL [R1+0x60], RZ ;  /* 0x000060ff01007387 */ /* 0x0005e20000100800 */
[----:B------:R-:W-:Y:S01]  /*25a0*/  UIADD3.64 UR26, UR14, 0x4, URZ ;  /* 0x000000040e1a7897 */ /* 0x000fe2000fffe03f */
[----:B------:R-:W-:Y:S02]  /*25b0*/  UMOV UR10, URZ ;  /* 0x0000003f000a7c82 */ /* 0x000fe40008000000 */
[----:B------:R2:W-:Y:S01]  /*25c0*/  STL [R1+0x64], RZ ;  /* 0x000064ff01007387 */ /* 0x0005e20000100800 */
[----:B------:R-:W-:-:S03]  /*25d0*/  UMOV UR7, 0x40000040 ;  /* 0x4000004000077882 */ /* 0x000fc60000000000 */
        /* <DEDUP_REMOVED lines=101> */
[----:B------:R2:W-:Y:S02]  /*2c30*/  STL [R1+0x1fc], RZ ;  /* 0x0001fcff01007387 */ /* 0x0005e40000100800 */
.L_x_50:
[----:B------:R-:W-:Y:S01]  /*2c40*/  BAR.SYNC.DEFER_BLOCKING 0x0 ;  /* 0x0000000000007b1d */ /* 0x000fe20000010000 */
[----:B--23--:R-:W-:Y:S01]  /*2c50*/  @!P2 IMAD.MOV.U32 R2, RZ, RZ, 0x10000 ;  /* 0x00010000ff02a424 */ /* 0x00cfe200078e00ff */
[----:B------:R-:W-:Y:S02]  /*2c60*/  ELECT P1, URZ, PT ;  /* 0x00000000003f782f */ /* 0x000fe40003820000 */
[----:B------:R-:W-:Y:S02]  /*2c70*/  ELECT P0, URZ, PT ;  /* 0x00000000003f782f */ /* 0x000fe40003800000 */
[C---:B------:R-:W-:Y:S01]  /*2c80*/  ISETP.LT.U32.AND P1, PT, R20.reuse, 0x20, P1 ;  /* 0x000000201400780c */ /* 0x040fe20000f21070 */
[----:B------:R-:W-:Y:S01]  /*2c90*/  UMOV UR30, UR10 ;  /* 0x0000000a001e7c82 */ /* 0x000fe20008000000 */
[----:B------:R-:W-:-:S11]  /*2ca0*/  ISETP.LT.U32.AND P0, PT, R20, 0x20, P0 ;  /* 0x000000201400780c */ /* 0x000fd60000701070 */
[----:B------:R-:W-:Y:S01]  /*2cb0*/  VOTEU.ANY UP0, P1 ;  /* 0x00000000003f7886 */ /* 0x000fe20000800100 */
[----:B------:R-:W-:Y:S01]  /*2cc0*/  VOTEU.ANY UP2, P1 ;  /* 0x00000000003f7886 */ /* 0x000fe20000840100 */
[----:B------:R-:W-:Y:S01]  /*2cd0*/  VOTEU.ANY UP1, P0 ;  /* 0x00000000003f7886 */ /* 0x000fe20000020100 */
[----:B------:R-:W-:Y:S01]  /*2ce0*/  VOTEU.ANY UP3, P0 ;  /* 0x00000000003f7886 */ /* 0x000fe20000060100 */
[----:B------:R1:W-:Y:S01]  /*2cf0*/  @!P2 SYNCS.ARRIVE.TRANS64 RZ, [UR8+0x10000], R2 ;  /* 0x01000002ffffa9a7 */ /* 0x0003e20008000008 */
[----:B------:R2:W-:Y:S06]  /*2d00*/  MEMBAR.ALL.CTA ;  /* 0x0000000000007992 */ /* 0x0005ec0000008000 */
[----:B--2---:R-:W2:Y:S01]  /*2d10*/  FENCE.VIEW.ASYNC.S ;  /* 0x00000000000073c6 */ /* 0x004ea20000000000 */
[----:B------:R-:W-:Y:S01]  /*2d20*/  @UP0 UIADD3 UR9, UR8, 0x10000, URZ ;  /* 0x0001000008090890 */ /* 0x000fe2000fffe03f */
[----:B------:R-:W-:Y:S01]  /*2d30*/  @UP0 UMOV UR4, UR16 ;  /* 0x0000001000040c82 */ /* 0x000fe20008000000 */
[----:B------:R-:W-:Y:S01]  /*2d40*/  @UP0 UMOV UR5, UR17 ;  /* 0x0000001100050c82 */ /* 0x000fe20008000000 */
[----:B------:R-:W-:-:S02]  /*2d50*/  @UP1 UIADD3 UR28, UR8, 0x8000, URZ ;  /* 0x00008000081c1890 */ /* 0x000fc4000fffe03f */
[----:B------:R-:W-:Y:S01]  /*2d60*/  @UP1 UIADD3 UR29, UR8, 0x10000, URZ ;  /* 0x00010000081d1890 */ /* 0x000fe2000fffe03f */
[----:B-1----:R-:W-:Y:S01]  /*2d70*/  SHF.L.U32 R2, R0, 0x1f, RZ ;  /* 0x0000001f00027819 */ /* 0x002fe200000006ff */
[----:B------:R-:W-:Y:S01]  /*2d80*/  @UP1 UMOV UR12, UR18 ;  /* 0x00000012000c1c82 */ /* 0x000fe20008000000 */
[----:B------:R-:W-:Y:S01]  /*2d90*/  @UP1 UMOV UR13, UR19 ;  /* 0x00000013000d1c82 */ /* 0x000fe20008000000 */
[----:B--2---:R-:W-:Y:S06]  /*2da0*/  BAR.SYNC.DEFER_BLOCKING 0x0 ;  /* 0x0000000000007b1d */ /* 0x004fec0000010000 */
[----:B------:R1:W-:Y:S02]  /*2db0*/  @UP2 UTMALDG.2D [UR8], [UR4] ;  /* 0x00000008040025b4 */ /* 0x0003e40008008000 */
[----:B------:R-:W-:Y:S06]  /*2dc0*/  BAR.SYNC.DEFER_BLOCKING 0x0 ;  /* 0x0000000000007b1d */ /* 0x000fec0000010000 */
[----:B------:R1:W-:Y:S02]  /*2dd0*/  @UP3 UTMALDG.2D [UR28], [UR12] ;  /* 0x0000001c0c0035b4 */ /* 0x0003e40008008000 */
[----:B------:R-:W-:Y:S06]  /*2de0*/  BAR.SYNC.DEFER_BLOCKING 0x0 ;  /* 0x0000000000007b1d */ /* 0x000fec0000010000 */
[----:B------:R-:W2:Y:S02]  /*2df0*/  SYNCS.PHASECHK.TRANS64.TRYWAIT P0, [UR8+0x10000], R2 ;  /* 0x01000002ff0075a7 */ /* 0x000ea40008000148 */
[----:B-12---:R-:W-:Y:S05]  /*2e00*/  @!P0 BRA `(.L_x_49) ;  /* 0x0000002000848947 */ /* 0x006fea0003800000 */
.L_x_51:
[----:B------:R-:W-:Y:S04]  /*2e10*/  STL.64 [R1+0x268], R150 ;  /* 0x0002689601007387 */ /* 0x000fe80000100a00 */
        /* <DEDUP_REMOVED lines=12> */
[----:B------:R1:W-:Y:S04]  /*2ee0*/  STL.64 [R1+0x200], R124 ;  /* 0x0002007c01007387 */ /* 0x0003e80000100a00 */
[----:B-1----:R-:W2:Y:S04]  /*2ef0*/  LDL.LU.64 R124, [R1] ;  /* 0x00000000017c7983 */ /* 0x002ea80000300a00 */
[----:B------:R-:W2:Y:S04]  /*2f00*/  LDL.LU.64 R126, [R1+0x8] ;  /* 0x00000800017e7983 */ /* 0x000ea80000300a00 */
        /* <DEDUP_REMOVED lines=61> */
[----:B------:R-:W2:Y:S01]  /*32e0*/  LDL.LU.64 R250, [R1+0x1f8] ;  /* 0x0001f80001fa7983 */ /* 0x000ea20000300a00 */
[----:B------:R-:W-:-:S03]  /*32f0*/  UMOV UR5, 0x40000040 ;  /* 0x4000004000057882 */ /* 0x000fc60000000000 */
[----:B------:R-:W1:Y:S02]  /*3300*/  SHFL.IDX PT, R2, R3, RZ, 0x1f ;  /* 0x00001fff03027589 */ /* 0x000e6400000e0000 */
[----:B-1----:R-:W-:Y:S01]  /*3310*/  R2UR UR4, R2 ;  /* 0x00000000020472ca */ /* 0x002fe200000e0000 */
[----:B------:R-:W-:Y:S01]  /*3320*/  UMOV UR38, UR14 ;  /* 0x0000000e00267c82 */ /* 0x000fe20008000000 */
[----:B------:R-:W-:Y:S01]  /*3330*/  UMOV UR39, UR15 ;  /* 0x0000000f00277c82 */ /* 0x000fe20008000000 */
[----:B------:R-:W1:Y:S10]  /*3340*/  LDC R2, c[0x0][0x230] ;  /* 0x00008c00ff027b82 */ /* 0x000e740000000800 */
[----:B------:R-:W-:-:S04]  /*3350*/  USHF.L.U32 UR4, UR4, 0x7, URZ ;  /* 0x0000000704047899 */ /* 0x000fc8000800063f */
[----:B------:R-:W-:-:S04]  /*3360*/  ULOP3.LUT UR4, UR4, 0x200, URZ, 0xc0, !UPT ;  /* 0x0000020004047892 */ /* 0x000fc8000f8ec03f */
[----:B------:R-:W-:-:S04]  /*3370*/  ULEA.HI UR4, UR8, UR4, URZ, 0x1c ;  /* 0x0000000408047291 */ /* 0x000fc8000f8fe03f */
[----:B------:R-:W-:-:S04]  /*3380*/  ULOP3.LUT UR4, UR4, 0x3fff, URZ, 0xc0, !UPT ;  /* 0x00003fff04047892 */ /* 0x000fc8000f8ec03f */
[----:B------:R-:W-:Y:S01]  /*3390*/  UIADD3 UR12, UP0, UR4, 0x2, URZ ;  /* 0x00000002040c7890 */ /* 0x000fe2000ff1e03f */
[----:B--2---:R-:W-:-:S06]  /*33a0*/  WARPGROUP.ARRIVE ;  /* 0x00000000000079c5 */ /* 0x004fcc0000000000 */
[----:B------:R-:W-:Y:S01]  /*33b0*/  HGMMA.64x256x16.F32.BF16 R124, gdesc[UR4], R124, gsb0 ;  /* 0x03e00000047c79f0 */ /* 0x000fe2000800187c */
[----:B------:R-:W-:Y:S02]  /*33c0*/  UMOV UR4, URZ ;  /* 0x0000003f00047c82 */ /* 0x000fe40008000000 */
[----:B------:R-:W-:-:S04]  /*33d0*/  UIADD3.X UR13, UR4, 0x40000040, URZ, UP0, !UPT ;  /* 0x40000040040d7890 */ /* 0x000fc800087fe43f */
[----:B------:R-:W-:Y:S02]  /*33e0*/  UIADD3.64 UR32, UR12, 0x2, URZ ;  /* 0x000000020c207897 */ /* 0x000fe4000fffe03f */
[----:B------:R-:W-:Y:S01]  /*33f0*/  UIADD3.64 UR24, UR12, 0x4, URZ ;  /* 0x000000040c187897 */ /* 0x000fe2000fffe03f */
[----:B------:R-:W-:Y:S02]  /*3400*/  WARPGROUP.DEPBAR.LE gsb0, 0x0 ;  /* 0x00008000000079c5 */ /* 0x000fe40000010000 */
[----:B------:R-:W-:-:S15]  /*3410*/  WARPGROUP.ARRIVE ;  /* 0x00000000000079c5 */ /* 0x000fde0000000000 */
[----:B------:R-:W-:-:S01]  /*3420*/  NOP ;  /* 0x0000000000007918 */ /* 0x000fc20000000000 */
[----:B------:R-:W-:Y:S03]  /*3430*/  HGMMA.64x256x16.F32.BF16 R124, gdesc[UR12], R124, gsb0 ;  /* 0x03e000000c7c79f0 */ /* 0x000fe6000800187c */
[----:B------:R-:W-:Y:S02]  /*3440*/  WARPGROUP.DEPBAR.LE gsb0, 0x0 ;  /* 0x00008000000079c5 */ /* 0x000fe40000010000 */
[----:B------:R-:W-:-:S15]  /*3450*/  WARPGROUP.ARRIVE ;  /* 0x00000000000079c5 */ /* 0x000fde0000000000 */
[----:B------:R-:W-:-:S08]  /*3460*/  NOP ;  /* 0x0000000000007918 */ /* 0x000fd00000000000 */
[----:B------:R-:W-:Y:S03]  /*3470*/  HGMMA.64x256x16.F32.BF16 R124, gdesc[UR32], R124, gsb0 ;  /* 0x03e00000207c79f0 */ /* 0x000fe6000800187c */
[----:B------:R-:W-:Y:S02]  /*3480*/  WARPGROUP.DEPBAR.LE gsb0, 0x0 ;  /* 0x00008000000079c5 */ /* 0x000fe40000010000 */
[----:B------:R-:W-:-:S15]  /*3490*/  WARPGROUP.ARRIVE ;  /* 0x00000000000079c5 */ /* 0x000fde0000000000 */
[----:B------:R-:W-:-:S08]  /*34a0*/  NOP ;  /* 0x0000000000007918 */ /* 0x000fd00000000000 */
[----:B------:R-:W-:Y:S03]  /*34b0*/  HGMMA.64x256x16.F32.BF16 R124, gdesc[UR24], R124, gsb0 ;  /* 0x03e00000187c79f0 */ /* 0x000fe6000800187c */
[----:B------:R-:W-:Y:S02]  /*34c0*/  WARPGROUP.DEPBAR.LE gsb0, 0x0 ;  /* 0x00008000000079c5 */ /* 0x000fe40000010000 */
[----:B------:R-:W-:Y:S04]  /*34d0*/  STL.64 [R1], R124 ;  /* 0x0000007c01007387 */ /* 0x000fe80000100a00 */
        /* <DEDUP_REMOVED lines=63> */
[----:B--2---:R-:W2:Y:S04]  /*38d0*/  LDL.LU.64 R150, [R1+0x268] ;  /* 0x0002680001967983 */ /* 0x004ea80000300a00 */
        /* <DEDUP_REMOVED lines=13> */
[----:B------:R-:W-:Y:S01]  /*39b0*/  UIADD3.64 UR4, UR12, 0x3fe, URZ ;  /* 0x000003fe0c047897 */ /* 0x000fe2000fffe03f */
[----:B------:R-:W-:Y:S01]  /*39c0*/  LOP3.LUT R0, R0, 0x1, RZ, 0x3c, !PT ;  /* 0x0000000100007812 */ /* 0x000fe200078e3cff */
[----:B------:R-:W-:-:S02]  /*39d0*/  UIADD3.64 UR36, UR12, 0x400, URZ ;  /* 0x000004000c247897 */ /* 0x000fc4000fffe03f */
[----:B------:R-:W-:Y:S02]  /*39e0*/  UIADD3.64 UR32, UR12, 0x402, URZ ;  /* 0x000004020c207897 */ /* 0x000fe4000fffe03f */
[----:B------:R-:W-:Y:S02]  /*39f0*/  UIADD3.64 UR24, UR12, 0x404, URZ ;  /* 0x000004040c187897 */ /* 0x000fe4000fffe03f */
[----:B------:R-:W-:-:S06]  /*3a00*/  UIADD3 UR10, UR10, 0x40, URZ ;  /* 0x000000400a0a7890 */ /* 0x000fcc000fffe03f */
[----:B-1----:R-:W-:Y:S01]  /*3a10*/  ISETP.LE.AND P0, PT, R2, UR10, PT ;  /* 0x0000000a02007c0c */ /* 0x002fe2000bf03270 */
[----:B--2---:R-:W-:-:S06]  /*3a20*/  WARPGROUP.ARRIVE ;  /* 0x00000000000079c5 */ /* 0x004fcc0000000000 */
        /* <DEDUP_REMOVED lines=14> */
[----:B----4-:R-:W-:Y:S05]  /*3b10*/  @!P0 BRA `(.L_x_50) ;  /* 0xfffffff000488947 */ /* 0x010fea000383ffff */
.L_x_48:
[----:B------:R1:W-:Y:S04]  /*3b20*/  STL [R1+0x210], R148 ;  /* 0x0002109401007387 */ /* 0x0003e80000100800 */
[----:B------:R-:W5:Y:S01]  /*3b30*/  LDL.LU R8, [R1] ;  /* 0x0000000001087983 */ /* 0x000f620000300800 */
[----:B------:R-:W-:Y:S06]  /*3b40*/  BAR.SYNC.DEFER_BLOCKING 0x0 ;  /* 0x0000000000007b1d */ /* 0x000fec0000010000 */
[----:B-1----:R-:W5:Y:S04]  /*3b50*/  LDL.LU R148, [R1+0x4] ;  /* 0x0000040001947983 */ /* 0x002f680000300800 */
[----:B------:R1:W-:Y:S04]  /*3b60*/  STL [R1+0x20c], R149 ;  /* 0x00020c9501007387 */ /* 0x0003e80000100800 */
[----:B-1----:R-:W2:Y:S01]  /*3b70*/  LDL.LU R149, [R1+0xc] ;  /* 0x00000c0001957983 */ /* 0x002ea20000300800 */
[----:B------:R-:W1:Y:S03]  /*3b80*/  @!P2 SYNCS.CCTL.IV [UR8+0x10000] ;  /* 0x01000000ff00a9b1 */ /* 0x000e660008000008 */
[----:B------:R-:W2:Y:S04]  /*3b90*/  LDL.LU R9, [R1+0x8] ;  /* 0x0000080001097983 */ /* 0x000ea80000300800 */
[----:B------:R3:W-:Y:S04]  /*3ba0*/  STL [R1+0x208], R3 ;  /* 0x0002080301007387 */ /* 0x0007e80000100800 */
[----:B---3--:R-:W3:Y:S04]  /*3bb0*/  LDL.LU R3, [R1+0x14] ;  /* 0x0000140001037983 */ /* 0x008ee80000300800 */
[----:B------:R-:W3:Y:S04]  /*3bc0*/  LDL.LU R10, [R1+0x10] ;  /* 0x00001000010a7983 */ /* 0x000ee80000300800 */
[----:B------:R4:W-:Y:S04]  /*3bd0*/  STL [R1+0x204], R150 ;  /* 0x0002049601007387 */ /* 0x0009e80000100800 */
[----:B----4-:R-:W4:Y:S04]  /*3be0*/  LDL.LU R150, [R1+0x1c] ;  /* 0x00001c0001967983 */ /* 0x010f280000300800 */
[----:B------:R-:W4:Y:S04]  /*3bf0*/  LDL.LU R11, [R1+0x18] ;  /* 0x00001800010b7983 */ /* 0x000f280000300800 */
[----:B------:R1:W-:Y:S04]  /*3c00*/  STL [R1+0x200], R151 ;  /* 0x0002009701007387 */ /* 0x0003e80000100800 */
[----:B-1----:R-:W4:Y:S04]  /*3c10*/  LDL.LU R151, [R1+0x24] ;  /* 0x0000240001977983 */ /* 0x002f280000300800 */
[----:B------:R-:W4:Y:S04]  /*3c20*/  LDL.LU R4, [R1+0x20] ;  /* 0x0000200001047983 */ /* 0x000f280000300800 */
        /* <DEDUP_REMOVED lines=113> */
[----:B------:R-:W4:Y:S01]  /*4340*/  LDL.LU R197, [R1+0x1e8] ;  /* 0x0001e80001c57983 */ /* 0x000f220000300800 */
[----:B-----5:R-:W-:-:S03]  /*4350*/  F2FP.BF16.F32.PACK_AB R8, R148, R8 ;  /* 0x000000089408723e */ /* 0x020fc600000010ff */
[----:B------:R-:W5:Y:S01]  /*4360*/  LDL.LU R199, [R1+0x1f4] ;  /* 0x0001f40001c77983 */ /* 0x000f620000300800 */
[----:B--2---:R-:W-:-:S03]  /*4370*/  F2FP.BF16.F32.PACK_AB R9, R149, R9 ;  /* 0x000000099509723e */ /* 0x004fc600000010ff */
[----:B------:R-:W5:Y:S01]  /*4380*/  LDL.LU R198, [R1+0x1f0] ;  /* 0x0001f00001c67983 */ /* 0x000f620000300800 */
[----:B---3--:R-:W-:-:S03]  /*4390*/  F2FP.BF16.F32.PACK_AB R10, R3, R10 ;  /* 0x0000000a030a723e */ /* 0x008fc600000010ff */
[----:B------:R-:W2:Y:S04]  /*43a0*/  LDL.LU R22, [R1+0x1fc] ;  /* 0x0001fc0001167983 */ /* 0x000ea80000300800 */
[----:B------:R-:W2:Y:S04]  /*43b0*/  LDL.LU R2, [R1+0x1f8] ;  /* 0x0001f80001027983 */ /* 0x000ea80000300800 */
[----:B------:R-:W3:Y:S04]  /*43c0*/  LDL.LU R148, [R1+0x210] ;  /* 0x0002100001947983 */ /* 0x000ee80000300800 */
[----:B------:R-:W3:Y:S04]  /*43d0*/  LDL.LU R149, [R1+0x20c] ;  /* 0x00020c0001957983 */ /* 0x000ee80000300800 */
[----:B------:R-:W3:Y:S01]  /*43e0*/  LDL.LU R3, [R1+0x208] ;  /* 0x0002080001037983 */ /* 0x000ee20000300800 */
[----:B----4-:R-:W-:-:S02]  /*43f0*/  F2FP.BF16.F32.PACK_AB R11, R150, R11 ;  /* 0x0000000b960b723e */ /* 0x010fc400000010ff */
[----:B------:R-:W-:Y:S01]  /*4400*/  F2FP.BF16.F32.PACK_AB R4, R151, R4 ;  /* 0x000000049704723e */ /* 0x000fe200000010ff */
[----:B------:R-:W4:Y:S04]  /*4410*/  LDL.LU R150, [R1+0x204] ;  /* 0x0002040001967983 */ /* 0x000f280000300800 */
[----:B------:R-:W4:Y:S01]  /*4420*/  LDL.LU R151, [R1+0x200] ;  /* 0x0002000001977983 */ /* 0x000f220000300800 */
[----:B------:R-:W-:Y:S02]  /*4430*/  F2FP.BF16.F32.PACK_AB R5, R21, R5 ;  /* 0x000000051505723e */ /* 0x000fe400000010ff */
[----:B------:R-:W-:Y:S02]  /*4440*/  ELECT P0, URZ, PT ;  /* 0x00000000003f782f */ /* 0x000fe40003800000 */
[----:B------:R-:W-:Y:S01]  /*4450*/  F2FP.BF16.F32.PACK_AB R7, R0, R7 ;  /* 0x000000070007723e */ /* 0x000fe200000010ff */
[----:B------:R-:W1:Y:S01]  /*4460*/  S2R R21, SR_TID.X ;  /* 0x0000000000157919 */ /* 0x000e620000002100 */
[----:B------:R-:W-:Y:S01]  /*4470*/  F2FP.BF16.F32.PACK_AB R156, R156, R23 ;  /* 0x000000179c9c723e */ /* 0x000fe200000010ff */
[----:B------:R-:W-:Y:S01]  /*4480*/  UMOV UR14, UR11 ;  /* 0x0000000b000e7c82 */ /* 0x000fe20008000000 */
[----:B------:R-:W-:-:S02]  /*4490*/  F2FP.BF16.F32.PACK_AB R152, R244, R152 ;  /* 0x00000098f498723e */ /* 0x000fc400000010ff */
[----:B------:R-:W-:Y:S02]  /*44a0*/  F2FP.BF16.F32.PACK_AB R153, R243, R153 ;  /* 0x00000099f399723e */ /* 0x000fe400000010ff */
[----:B------:R-:W-:Y:S02]  /*44b0*/  F2FP.BF16.F32.PACK_AB R154, R242, R154 ;  /* 0x0000009af29a723e */ /* 0x000fe400000010ff */
[----:B------:R-:W-:Y:S02]  /*44c0*/  F2FP.BF16.F32.PACK_AB R155, R241, R155 ;  /* 0x0000009bf19b723e */ /* 0x000fe400000010ff */
[----:B------:R-:W-:Y:S02]  /*44d0*/  F2FP.BF16.F32.PACK_AB R24, R25, R24 ;  /* 0x000000181918723e */ /* 0x000fe400000010ff */
[----:B------:R-:W-:Y:S02]  /*44e0*/  F2FP.BF16.F32.PACK_AB R25, R27, R26 ;  /* 0x0000001a1b19723e */ /* 0x000fe400000010ff */
        /* <DEDUP_REMOVED lines=8> */
[----:B------:R-:W-:Y:S01]  /*4570*/  F2FP.BF16.F32.PACK_AB R89, R91, R90 ;  /* 0x0000005a5b59723e */ /* 0x000fe200000010ff */
[----:B-1----:R-:W-:Y:S01]  /*4580*/  IMAD.SHL.U32 R0, R21, 0x80, RZ ;  /* 0x0000008015007824 */ /* 0x002fe200078e00ff */
[----:B------:R-:W-:Y:S01]  /*4590*/  F2FP.BF16.F32.PACK_AB R120, R121, R120 ;  /* 0x000000787978723e */ /* 0x000fe200000010ff */
[----:B------:R-:W-:Y:S01]  /*45a0*/  IMAD.SHL.U32 R23, R21, 0x10, RZ ;  /* 0x0000001015177824 */ /* 0x000fe200078e00ff */
[----:B------:R-:W-:Y:S02]  /*45b0*/  F2FP.BF16.F32.PACK_AB R90, R93, R92 ;  /* 0x0000005c5d5a723e */ /* 0x000fe400000010ff */
[----:B------:R-:W-:Y:S02]  /*45c0*/  LOP3.LUT R0, R0, 0x780, RZ, 0xc0, !PT ;  /* 0x0000078000007812 */ /* 0x000fe400078ec0ff */
[----:B------:R-:W-:-:S02]  /*45d0*/  F2FP.BF16.F32.PACK_AB R169, R228, R169 ;  /* 0x000000a9e4a9723e */ /* 0x000fc400000010ff */
[----:B------:R-:W-:Y:S02]  /*45e0*/  LOP3.LUT R0, R0, 0x70, R23, 0xf8, !PT ;  /* 0x0000007000007812 */ /* 0x000fe400078ef817 */
[----:B------:R-:W-:Y:S02]  /*45f0*/  F2FP.BF16.F32.PACK_AB R91, R95, R94 ;  /* 0x0000005e5f5b723e */ /* 0x000fe400000010ff */
[----:B------:R-:W-:Y:S01]  /*4600*/  LOP3.LUT R23, R0, 0x10, R21, 0x78, !PT ;  /* 0x0000001000177812 */ /* 0x000fe200078e7815 */
[----:B------:R-:W-:Y:S01]  /*4610*/  IMAD.SHL.U32 R0, R21, 0x40, RZ ;  /* 0x0000004015007824 */ /* 0x000fe200078e00ff */
[----:B------:R-:W-:Y:S02]  /*4620*/  F2FP.BF16.F32.PACK_AB R170, R227, R170 ;  /* 0x000000aae3aa723e */ /* 0x000fe400000010ff */
[----:B------:R-:W-:Y:S02]  /*4630*/  F2FP.BF16.F32.PACK_AB R121, R123, R122 ;  /* 0x0000007a7b79723e */ /* 0x000fe400000010ff */
[----:B------:R-:W-:-:S02]  /*4640*/  LOP3.LUT R0, R23, 0x3800, R0, 0xf8, !PT ;  /* 0x0000380017007812 */ /* 0x000fc400078ef800 */
        /* <DEDUP_REMOVED lines=91> */
[----:B------:R-:W-:Y:S02]  /*4c00*/  LOP3.LUT R20, R21, 0xff, RZ, 0xc0, !PT ;  /* 0x000000ff15147812 */ /* 0x000fe400078ec0ff */
[----:B------:R-:W-:Y:S02]  /*4c10*/  F2FP.BF16.F32.PACK_AB R194, R203, R194 ;  /* 0x000000c2cbc2723e */ /* 0x000fe400000010ff */
[----:B------:R-:W-:Y:S02]  /*4c20*/  ISETP.LT.U32.AND P0, PT, R20, 0x80, P0 ;  /* 0x000000801400780c */ /* 0x000fe40000701070 */
[----:B------:R-:W-:Y:S02]  /*4c30*/  F2FP.BF16.F32.PACK_AB R195, R202, R195 ;  /* 0x000000c3cac3723e */ /* 0x000fe400000010ff */
[----:B------:R-:W-:-:S09]  /*4c40*/  F2FP.BF16.F32.PACK_AB R196, R201, R196 ;  /* 0x000000c4c9c4723e */ /* 0x000fd200000010ff */
[----:B------:R-:W-:Y:S01]  /*4c50*/  VOTEU.ANY UP0, P0 ;  /* 0x00000000003f7886 */ /* 0x000fe20000000100 */
[----:B------:R-:W-:-:S04]  /*4c60*/  VOTEU.ANY UP1, P0 ;  /* 0x00000000003f7886 */ /* 0x000fc80000020100 */
[----:B------:R-:W-:Y:S01]  /*4c70*/  @UP0 UMOV UR4, UR20 ;  /* 0x0000001400040c82 */ /* 0x000fe20008000000 */
[----:B------:R-:W-:Y:S01]  /*4c80*/  @UP0 UMOV UR5, UR21 ;  /* 0x0000001500050c82 */ /* 0x000fe20008000000 */
[----:B------:R-:W-:Y:S02]  /*4c90*/  F2FP.BF16.F32.PACK_AB R197, R200, R197 ;  /* 0x000000c5c8c5723e */ /* 0x000fe400000010ff */
[----:B-----5:R-:W-:Y:S02]  /*4ca0*/  F2FP.BF16.F32.PACK_AB R198, R199, R198 ;  /* 0x000000c6c7c6723e */ /* 0x020fe400000010ff */
[----:B--2---:R-:W-:Y:S01]  /*4cb0*/  F2FP.BF16.F32.PACK_AB R199, R22, R2 ;  /* 0x0000000216c7723e */ /* 0x004fe200000010ff */
[----:B------:R-:W-:Y:S01]  /*4cc0*/  VIADD R2, R0, UR8 ;  /* 0x0000000800027c36 */ /* 0x000fe20008000000 */
[----:B------:R-:W-:Y:S01]  /*4cd0*/  BAR.SYNC.DEFER_BLOCKING 0x0 ;  /* 0x0000000000007b1d */ /* 0x000fe20000010000 */
[----:B---3--:R-:W-:Y:S02]  /*4ce0*/  F2FP.BF16.F32.PACK_AB R146, R149, R148 ;  /* 0x000000949592723e */ /* 0x008fe400000010ff */
[----:B------:R-:W-:-:S04]  /*4cf0*/  LOP3.LUT R3, R3, 0x3, RZ, 0xc0, !PT ;  /* 0x0000000303037812 */ /* 0x000fc800078ec0ff */
[----:B------:R-:W-:Y:S02]  /*4d00*/  R2UR UR12, R3 ;  /* 0x00000000030c72ca */ /* 0x000fe400000e0000 */
[----:B------:R-:W-:Y:S02]  /*4d10*/  LOP3.LUT R3, R0, 0x20, RZ, 0x3c, !PT ;  /* 0x0000002000037812 */ /* 0x000fe400078e3cff */
[----:B----4-:R-:W-:-:S03]  /*4d20*/  F2FP.BF16.F32.PACK_AB R147, R151, R150 ;  /* 0x000000969793723e */ /* 0x010fc600000010ff */
[----:B------:R-:W-:Y:S01]  /*4d30*/  VIADD R3, R3, UR8 ;  /* 0x0000000803037c36 */ /* 0x000fe20008000000 */
[----:B------:R1:W-:Y:S05]  /*4d40*/  STSM.16.M88.4 [R2], R8 ;  /* 0x0000000802007844 */ /* 0x0003ea0000000200 */
[----:B------:R-:W-:Y:S01]  /*4d50*/  ULEA UR13, UR12, UR31, 0x6 ;  /* 0x0000001f0c0d7291 */ /* 0x000fe2000f8e303f */
[----:B------:R-:W-:Y:S01]  /*4d60*/  STSM.16.M88.4 [R2+0x8000], R152 ;  /* 0x0080009802007844 */ /* 0x000fe20000000200 */
[----:B------:R-:W-:-:S03]  /*4d70*/  ULEA UR12, UR12, UR8, 0xf ;  /* 0x000000080c0c7291 */ /* 0x000fc6000f8e783f */
[----:B------:R-:W-:Y:S04]  /*4d80*/  STSM.16.M88.4 [R2+0x10000], R168 ;  /* 0x010000a802007844 */ /* 0x000fe80000000200 */
[----:B------:R-:W-:Y:S04]  /*4d90*/  STSM.16.M88.4 [R2+0x18000], R184 ;  /* 0x018000b802007844 */ /* 0x000fe80000000200 */
[----:B------:R-:W-:Y:S01]  /*4da0*/  STSM.16.M88.4 [R2+0x4000], R24 ;  /* 0x0040001802007844 */ /* 0x000fe20000000200 */
[C---:B-1----:R-:W-:Y:S02]  /*4db0*/  LOP3.LUT R8, R0.reuse, 0x40, RZ, 0x3c, !PT ;  /* 0x0000004000087812 */ /* 0x042fe400078e3cff */
[----:B------:R-:W-:Y:S01]  /*4dc0*/  LOP3.LUT R0, R0, 0x60, RZ, 0x3c, !PT ;  /* 0x0000006000007812 */ /* 0x000fe200078e3cff */
[----:B------:R-:W-:Y:S02]  /*4dd0*/  STSM.16.M88.4 [R2+0xc000], R56 ;  /* 0x00c0003802007844 */ /* 0x000fe40000000200 */
[----:B------:R-:W-:-:S02]  /*4de0*/  VIADD R8, R8, UR8 ;  /* 0x0000000808087c36 */ /* 0x000fc40008000000 */
[----:B------:R-:W-:Y:S01]  /*4df0*/  STSM.16.M88.4 [R2+0x14000], R88 ;  /* 0x0140005802007844 */ /* 0x000fe20000000200 */
[----:B------:R-:W-:-:S03]  /*4e00*/  VIADD R0, R0, UR8 ;  /* 0x0000000800007c36 */ /* 0x000fc60008000000 */
[----:B------:R-:W-:Y:S04]  /*4e10*/  STSM.16.M88.4 [R2+0x1c000], R120 ;  /* 0x01c0007802007844 */ /* 0x000fe80000000200 */
[----:B------:R-:W-:Y:S04]  /*4e20*/  STSM.16.M88.4 [R3], R4 ;  /* 0x0000000403007844 */ /* 0x000fe80000000200 */
[----:B------:R-:W-:Y:S04]  /*4e30*/  STSM.16.M88.4 [R3+0x8000], R156 ;  /* 0x0080009c03007844 */ /* 0x000fe80000000200 */
[----:B------:R-:W-:Y:S04]  /*4e40*/  STSM.16.M88.4 [R3+0x10000], R172 ;  /* 0x010000ac03007844 */ /* 0x000fe80000000200 */
[----:B------:R-:W-:Y:S04]  /*4e50*/  STSM.16.M88.4 [R3+0x18000], R188 ;  /* 0x018000bc03007844 */ /* 0x000fe80000000200 */
[----:B------:R-:W-:Y:S04]  /*4e60*/  STSM.16.M88.4 [R3+0x4000], R32 ;  /* 0x0040002003007844 */ /* 0x000fe80000000200 */
[----:B------:R-:W-:Y:S04]  /*4e70*/  STSM.16.M88.4 [R3+0xc000], R64 ;  /* 0x00c0004003007844 */ /* 0x000fe80000000200 */
[----:B------:R-:W-:Y:S04]  /*4e80*/  STSM.16.M88.4 [R3+0x14000], R96 ;  /* 0x0140006003007844 */ /* 0x000fe80000000200 */
        /* <DEDUP_REMOVED lines=16> */
[----:B------:R-:W-:Y:S01]  /*4f90*/  STSM.16.M88.4 [R0+0x1c000], R144 ;  /* 0x01c0009000007844 */ /* 0x000fe20000000200 */
[----:B------:R1:W-:Y:S06]  /*4fa0*/  MEMBAR.ALL.CTA ;  /* 0x0000000000007992 */ /* 0x0003ec0000008000 */
[----:B-1----:R-:W1:Y:S02]  /*4fb0*/  FENCE.VIEW.ASYNC.S ;  /* 0x00000000000073c6 */ /* 0x002e640000000000 */
[----:B-1----:R-:W-:Y:S06]  /*4fc0*/  BAR.SYNC.DEFER_BLOCKING 0x0 ;  /* 0x0000000000007b1d */ /* 0x002fec0000010000 */
[----:B------:R1:W-:Y:S01]  /*4fd0*/  @UP1 UTMASTG.2D [UR12], [UR4] ;  /* 0x0000000c040013b5 */ /* 0x0003e20008008000 */
[----:B------:R0:W-:Y:S01]  /*4fe0*/  UTMACMDFLUSH ;  /* 0x00000000000079b7 */ /* 0x0001e20000000000 */
[----:B------:R-:W-:-:S04]  /*4ff0*/  DEPBAR.LE SB0, 0x0 ;  /* 0x000080000000791a */ /* 0x000fc80000000000 */
[----:B------:R-:W-:Y:S06]  /*5000*/  BAR.SYNC.DEFER_BLOCKING 0x0 ;  /* 0x0000000000007b1d */ /* 0x000fec0000010000 */
[----:B-1----:R-:W-:Y:S05]  /*5010*/  EXIT ;  /* 0x000000000000794d */ /* 0x002fea0003800000 */
.L_x_49:
[----:B------:R-:W1:Y:S02]  /*5020*/  SYNCS.PHASECHK.TRANS64.TRYWAIT P0, [UR8+0x10000], R2 ;  /* 0x01000002ff0075a7 */ /* 0x000e640008000148 */
[----:B-1----:R-:W-:Y:S05]  /*5030*/  @!P0 BRA `(.L_x_49) ;  /* 0xfffffffc00f88947 */ /* 0x002fea000383ffff */
[----:B------:R-:W-:Y:S05]  /*5040*/  BRA `(.L_x_51) ;  /* 0xffffffdc00707947 */ /* 0x000fea000383ffff */
.L_x_52:
[----:B------:R-:W-:-:S00]  /*5050*/  BRA `(.L_x_52) ;  /* 0xfffffffc00fc7947 */ /* 0x000fc0000383ffff */
[----:B------:R-:W-:-:S00]  /*5060*/  NOP ;  /* 0x0000000000007918 */ /* 0x000fc00000000000 */
        /* <DEDUP_REMOVED lines=9> */
.L_x_53:


//--------------------- .nv.shared.gluon_wgmma    --------------------------
	.section	.nv.shared.gluon_wgmma,"aw",@nobits
	.sectionflags	@""
	.align	16
	.zero		1024


//--------------------- .nv.shared.reserved.0     --------------------------
	.section	.nv.shared.reserved.0,"aw",@nobits
	.weak		__nv_reservedSMEM_offset_0_alias
	.size		__nv_reservedSMEM_offset_0_alias, 0, 0
	.other		__nv_reservedSMEM_offset_0_alias,@"STO_CUDA_RESERVED_SHARED STV_DEFAULT"
__nv_reservedSMEM_offset_0_alias:
	.zero		0


//--------------------- .nv.constant0.gluon_wgmma --------------------------
	.section	.nv.constant0.gluon_wgmma,"a",@progbits
	.sectionflags	@""
	.align	4
.nv.constant0.gluon_wgmma:
	.zero		608


//--------------------- SYMBOLS --------------------------

	.type		.nv.reservedSmem.offset0,@object
	.size		.nv.reservedSmem.offset0,0x4
